	.target	sm_90a

	.elftype	@"ET_EXEC"


//--------------------- .note.nv.tkinfo           --------------------------
	.section	.note.nv.tkinfo,"",@"SHT_NOTE"
	.sectionflags	@"SHF_NOTE_NV_TKINFO"
	.tkinfo
        /*0018*/ 	.word	0x00000002
        /*0030*/ 	.string	""
        /*0030*/ 	.string	"ptxas"
        /*0030*/ 	.string	"Cuda compilation tools, release 13.0, V13.0.88"
        /*0030*/ 	.string	"Build cuda_13.0.r13.0/compiler.36424714_0"
        /*0030*/ 	.string	"-arch sm_90a -m 64 "



//--------------------- .note.nv.cuinfo           --------------------------
	.section	.note.nv.cuinfo,"",@"SHT_NOTE"
	.sectionflags	@"SHF_NOTE_NV_CUINFO"
        /*0018*/ 	.short	0x0002
        /*001a*/ 	.short	0x005a
        /*001c*/ 	.short	0x0082
	.zero		2


//--------------------- .nv.info                  --------------------------
	.section	.nv.info,"",@"SHT_CUDA_INFO"
	.align	4


	//----- nvinfo : EIATTR_REGCOUNT
	.align		4
        /*0000*/ 	.byte	0x04, 0x2f
        /*0002*/ 	.short	(.L_12 - .L_11)
	.align		4
.L_11:
        /*0004*/ 	.word	index@(_ZN7cutlass13device_kernelINS_4gemm6kernel13GemmUniversalIN4cute5tupleIJiiiiEEENS1_10collective13CollectiveMmaINS1_40MainloopSm90TmaGmmaWarpSpecializedSparseILi6ENS5_IJNS4_1CILi2EEENSA_ILi1EEESC_EEENS1_35KernelTmaWarpSpecializedCooperativeEEENS5_IJNSA_ILi256EEENSA_ILi128EEESH_EEEaNS5_IJNS4_6LayoutINS5_IJiNS5_IJSB_iEEEiEEENS5_IJlNS5_IJSC_SB_EEElEEEEENSJ_INS5_IJNS5_IJNSA_ILi64EEEiEEENS5_IJSH_iEEEiEEENS5_IJNS5_IJSH_NSA_ILi8192EEEEEENS5_IJSC_lEEElEEEEEEEEaNS5_IJlSC_lEEENS4_8TiledMMAINS4_8MMA_AtomIJNS4_4SM904GMMA6SPARSE28GMMA_64x128x64_S32S8S8_SS_TNILNS13_9SparseSelE0EEEEEENSJ_ISD_NS5_IJSC_NSA_ILi0EEES19_EEEEENS5_IJNS4_10UnderscoreES1C_S1C_EEEEENS4_13SM90_TMA_LOADENS4_14ComposedLayoutINS4_7SwizzleILi2ELi4ELi3EEENS4_25smem_sparse_ptr_flag_bitsILi2ELi8EEENSJ_INS5_IJNS5_IJSC_NSA_ILi8EEEEEENS5_IJSB_SP_EEEEEENS5_IJNS5_IJS19_SH_EEESM_EEEEEEEvNS4_8identityENS4_23SM90_TMA_LOAD_MULTICASTENS1G_INS1H_ILi3ELi4ELi3EEENS4_18smem_ptr_flag_bitsILi8EEENSJ_INS5_IJS1L_SH_EEENS5_IJSH_SC_EEEEEEEvS1T_EENS_8epilogue10collective6detail29Sm90TmaWarpSpecializedAdapterINS24_15DefaultEpilogueIiNS5_IJSC_llEEES28_NS23_6thread17LinearCombinationIiLi1EiiLNS29_9ScaleType4KindE0ELNS_15FloatRoundStyleE2EiEENS1_15EpilogueDefaultEEEEEvvEEEEvNT_6ParamsE)
        /*0008*/ 	.word	0x000000a8


	//----- nvinfo : EIATTR_FRAME_SIZE
	.align		4
.L_12:
        /*000c*/ 	.byte	0x04, 0x11
        /*000e*/ 	.short	(.L_14 - .L_13)
	.align		4
.L_13:
        /*0010*/ 	.word	index@(_ZN7cutlass13device_kernelINS_4gemm6kernel13GemmUniversalIN4cute5tupleIJiiiiEEENS1_10collective13CollectiveMmaINS1_40MainloopSm90TmaGmmaWarpSpecializedSparseILi6ENS5_IJNS4_1CILi2EEENSA_ILi1EEESC_EEENS1_35KernelTmaWarpSpecializedCooperativeEEENS5_IJNSA_ILi256EEENSA_ILi128EEESH_EEEaNS5_IJNS4_6LayoutINS5_IJiNS5_IJSB_iEEEiEEENS5_IJlNS5_IJSC_SB_EEElEEEEENSJ_INS5_IJNS5_IJNSA_ILi64EEEiEEENS5_IJSH_iEEEiEEENS5_IJNS5_IJSH_NSA_ILi8192EEEEEENS5_IJSC_lEEElEEEEEEEEaNS5_IJlSC_lEEENS4_8TiledMMAINS4_8MMA_AtomIJNS4_4SM904GMMA6SPARSE28GMMA_64x128x64_S32S8S8_SS_TNILNS13_9SparseSelE0EEEEEENSJ_ISD_NS5_IJSC_NSA_ILi0EEES19_EEEEENS5_IJNS4_10UnderscoreES1C_S1C_EEEEENS4_13SM90_TMA_LOADENS4_14ComposedLayoutINS4_7SwizzleILi2ELi4ELi3EEENS4_25smem_sparse_ptr_flag_bitsILi2ELi8EEENSJ_INS5_IJNS5_IJSC_NSA_ILi8EEEEEENS5_IJSB_SP_EEEEEENS5_IJNS5_IJS19_SH_EEESM_EEEEEEEvNS4_8identityENS4_23SM90_TMA_LOAD_MULTICASTENS1G_INS1H_ILi3ELi4ELi3EEENS4_18smem_ptr_flag_bitsILi8EEENSJ_INS5_IJS1L_SH_EEENS5_IJSH_SC_EEEEEEEvS1T_EENS_8epilogue10collective6detail29Sm90TmaWarpSpecializedAdapterINS24_15DefaultEpilogueIiNS5_IJSC_llEEES28_NS23_6thread17LinearCombinationIiLi1EiiLNS29_9ScaleType4KindE0ELNS_15FloatRoundStyleE2EiEENS1_15EpilogueDefaultEEEEEvvEEEEvNT_6ParamsE)
        /*0014*/ 	.word	0x00000000


	//----- nvinfo : EIATTR_MIN_STACK_SIZE
	.align		4
.L_14:
        /*0018*/ 	.byte	0x04, 0x12
        /*001a*/ 	.short	(.L_16 - .L_15)
	.align		4
.L_15:
        /*001c*/ 	.word	index@(_ZN7cutlass13device_kernelINS_4gemm6kernel13GemmUniversalIN4cute5tupleIJiiiiEEENS1_10collective13CollectiveMmaINS1_40MainloopSm90TmaGmmaWarpSpecializedSparseILi6ENS5_IJNS4_1CILi2EEENSA_ILi1EEESC_EEENS1_35KernelTmaWarpSpecializedCooperativeEEENS5_IJNSA_ILi256EEENSA_ILi128EEESH_EEEaNS5_IJNS4_6LayoutINS5_IJiNS5_IJSB_iEEEiEEENS5_IJlNS5_IJSC_SB_EEElEEEEENSJ_INS5_IJNS5_IJNSA_ILi64EEEiEEENS5_IJSH_iEEEiEEENS5_IJNS5_IJSH_NSA_ILi8192EEEEEENS5_IJSC_lEEElEEEEEEEEaNS5_IJlSC_lEEENS4_8TiledMMAINS4_8MMA_AtomIJNS4_4SM904GMMA6SPARSE28GMMA_64x128x64_S32S8S8_SS_TNILNS13_9SparseSelE0EEEEEENSJ_ISD_NS5_IJSC_NSA_ILi0EEES19_EEEEENS5_IJNS4_10UnderscoreES1C_S1C_EEEEENS4_13SM90_TMA_LOADENS4_14ComposedLayoutINS4_7SwizzleILi2ELi4ELi3EEENS4_25smem_sparse_ptr_flag_bitsILi2ELi8EEENSJ_INS5_IJNS5_IJSC_NSA_ILi8EEEEEENS5_IJSB_SP_EEEEEENS5_IJNS5_IJS19_SH_EEESM_EEEEEEEvNS4_8identityENS4_23SM90_TMA_LOAD_MULTICASTENS1G_INS1H_ILi3ELi4ELi3EEENS4_18smem_ptr_flag_bitsILi8EEENSJ_INS5_IJS1L_SH_EEENS5_IJSH_SC_EEEEEEEvS1T_EENS_8epilogue10collective6detail29Sm90TmaWarpSpecializedAdapterINS24_15DefaultEpilogueIiNS5_IJSC_llEEES28_NS23_6thread17LinearCombinationIiLi1EiiLNS29_9ScaleType4KindE0ELNS_15FloatRoundStyleE2EiEENS1_15EpilogueDefaultEEEEEvvEEEEvNT_6ParamsE)
        /*0020*/ 	.word	0x00000000
.L_16:


//--------------------- .nv.compat                --------------------------
	.section	.nv.compat,"",@"SHT_CUDA_COMPAT_INFO"
	.align	4
        /*0000*/ 	.byte	0x02, 0x09, 0x01, 0x00, 0x02, 0x02, 0x04, 0x00, 0x02, 0x05, 0x05, 0x00, 0x03, 0x07, 0x01, 0x01
        /*0010*/ 	.byte	0x02, 0x03, 0x01, 0x00, 0x02, 0x06, 0x01, 0x00, 0x04, 0x0b, 0x08, 0x00, 0x00, 0x00, 0x00, 0x00
        /*0020*/ 	.byte	0x00, 0x00, 0x00, 0x00


//--------------------- .nv.info._ZN7cutlass13device_kernelINS_4gemm6kernel13GemmUniversalIN4cute5tupleIJiiiiEEENS1_10collective13CollectiveMmaINS1_40MainloopSm90TmaGmmaWarpSpecializedSparseILi6ENS5_IJNS4_1CILi2EEENSA_ILi1EEESC_EEENS1_35KernelTmaWarpSpecializedCooperativeEEENS5_IJNSA_ILi256EEENSA_ILi128EEESH_EEEaNS5_IJNS4_6LayoutINS5_IJiNS5_IJSB_iEEEiEEENS5_IJlNS5_IJSC_SB_EEElEEEEENSJ_INS5_IJNS5_IJNSA_ILi64EEEiEEENS5_IJSH_iEEEiEEENS5_IJNS5_IJSH_NSA_ILi8192EEEEEENS5_IJSC_lEEElEEEEEEEEaNS5_IJlSC_lEEENS4_8TiledMMAINS4_8MMA_AtomIJNS4_4SM904GMMA6SPARSE28GMMA_64x128x64_S32S8S8_SS_TNILNS13_9SparseSelE0EEEEEENSJ_ISD_NS5_IJSC_NSA_ILi0EEES19_EEEEENS5_IJNS4_10UnderscoreES1C_S1C_EEEEENS4_13SM90_TMA_LOADENS4_14ComposedLayoutINS4_7SwizzleILi2ELi4ELi3EEENS4_25smem_sparse_ptr_flag_bitsILi2ELi8EEENSJ_INS5_IJNS5_IJSC_NSA_ILi8EEEEEENS5_IJSB_SP_EEEEEENS5_IJNS5_IJS19_SH_EEESM_EEEEEEEvNS4_8identityENS4_23SM90_TMA_LOAD_MULTICASTENS1G_INS1H_ILi3ELi4ELi3EEENS4_18smem_ptr_flag_bitsILi8EEENSJ_INS5_IJS1L_SH_EEENS5_IJSH_SC_EEEEEEEvS1T_EENS_8epilogue10collective6detail29Sm90TmaWarpSpecializedAdapterINS24_15DefaultEpilogueIiNS5_IJSC_llEEES28_NS23_6thread17LinearCombinationIiLi1EiiLNS29_9ScaleType4KindE0ELNS_15FloatRoundStyleE2EiEENS1_15EpilogueDefaultEEEEEvvEEEEvNT_6ParamsE --------------------------
	.section	.nv.info._ZN7cutlass13device_kernelINS_4gemm6kernel13GemmUniversalIN4cute5tupleIJiiiiEEENS1_10collective13CollectiveMmaINS1_40MainloopSm90TmaGmmaWarpSpecializedSparseILi6ENS5_IJNS4_1CILi2EEENSA_ILi1EEESC_EEENS1_35KernelTmaWarpSpecializedCooperativeEEENS5_IJNSA_ILi256EEENSA_ILi128EEESH_EEEaNS5_IJNS4_6LayoutINS5_IJiNS5_IJSB_iEEEiEEENS5_IJlNS5_IJSC_SB_EEElEEEEENSJ_INS5_IJNS5_IJNSA_ILi64EEEiEEENS5_IJSH_iEEEiEEENS5_IJNS5_IJSH_NSA_ILi8192EEEEEENS5_IJSC_lEEElEEEEEEEEaNS5_IJlSC_lEEENS4_8TiledMMAINS4_8MMA_AtomIJNS4_4SM904GMMA6SPARSE28GMMA_64x128x64_S32S8S8_SS_TNILNS13_9SparseSelE0EEEEEENSJ_ISD_NS5_IJSC_NSA_ILi0EEES19_EEEEENS5_IJNS4_10UnderscoreES1C_S1C_EEEEENS4_13SM90_TMA_LOADENS4_14ComposedLayoutINS4_7SwizzleILi2ELi4ELi3EEENS4_25smem_sparse_ptr_flag_bitsILi2ELi8EEENSJ_INS5_IJNS5_IJSC_NSA_ILi8EEEEEENS5_IJSB_SP_EEEEEENS5_IJNS5_IJS19_SH_EEESM_EEEEEEEvNS4_8identityENS4_23SM90_TMA_LOAD_MULTICASTENS1G_INS1H_ILi3ELi4ELi3EEENS4_18smem_ptr_flag_bitsILi8EEENSJ_INS5_IJS1L_SH_EEENS5_IJSH_SC_EEEEEEEvS1T_EENS_8epilogue10collective6detail29Sm90TmaWarpSpecializedAdapterINS24_15DefaultEpilogueIiNS5_IJSC_llEEES28_NS23_6thread17LinearCombinationIiLi1EiiLNS29_9ScaleType4KindE0ELNS_15FloatRoundStyleE2EiEENS1_15EpilogueDefaultEEEEEvvEEEEvNT_6ParamsE,"",@"SHT_CUDA_INFO"
	.sectionflags	@""
	.align	4


	//----- nvinfo : EIATTR_CUDA_API_VERSION
	.align		4
        /*0000*/ 	.byte	0x04, 0x37
        /*0002*/ 	.short	(.L_18 - .L_17)
.L_17:
        /*0004*/ 	.word	0x00000082


	//----- nvinfo : EIATTR_KPARAM_INFO
	.align		4
.L_18:
        /*0008*/ 	.byte	0x04, 0x17
        /*000a*/ 	.short	(.L_20 - .L_19)
.L_19:
        /*000c*/ 	.word	0x00000000
        /*0010*/ 	.short	0x0000
        /*0012*/ 	.short	0x0070
        /*0014*/ 	.byte	0x00, 0xf0, 0x01, 0x14


	//----- nvinfo : EIATTR_SPARSE_MMA_MASK
	.align		4
.L_20:
        /*0018*/ 	.byte	0x03, 0x50
        /*001a*/ 	.short	0x0004


	//----- nvinfo : EIATTR_MAXREG_COUNT
	.align		4
        /*001c*/ 	.byte	0x03, 0x1b
        /*001e*/ 	.short	0x00a8


	//----- nvinfo : EIATTR_NUM_BARRIERS
	.align		4
        /*0020*/ 	.byte	0x02, 0x4c
        /*0022*/ 	.byte	0x01
	.zero		1


	//----- nvinfo : EIATTR_MERCURY_ISA_VERSION
	.align		4
        /*0024*/ 	.byte	0x03, 0x5f
        /*0026*/ 	.short	0x0101


	//----- nvinfo : EIATTR_INT_WARP_WIDE_INSTR_OFFSETS
	.align		4
        /*0028*/ 	.byte	0x04, 0x31
        /*002a*/ 	.short	(.L_22 - .L_21)


	//   ....[0]....
.L_21:
        /*002c*/ 	.word	0x000005b0


	//   ....[1]....
        /*0030*/ 	.word	0x000005d0


	//   ....[2]....
        /*0034*/ 	.word	0x00000740


	//----- nvinfo : EIATTR_COOP_GROUP_MASK_REGIDS
	.align		4
.L_22:
        /*0038*/ 	.byte	0x04, 0x29
        /*003a*/ 	.short	(.L_24 - .L_23)


	//   ....[0]....
.L_23:
        /*003c*/ 	.word	0xffffffff


	//   ....[1]....
        /*0040*/ 	.word	0xffffffff


	//   ....[2]....
        /*0044*/ 	.word	0xffffffff


	//   ....[3]....
        /*0048*/ 	.word	0xffffffff


	//   ....[4]....
        /*004c*/ 	.word	0xffffffff


	//   ....[5]....
        /*0050*/ 	.word	0xffffffff


	//----- nvinfo : EIATTR_COOP_GROUP_INSTR_OFFSETS
	.align		4
.L_24:
        /*0054*/ 	.byte	0x04, 0x28
        /*0056*/ 	.short	(.L_26 - .L_25)


	//   ....[0]....
.L_25:
        /*0058*/ 	.word	0x00000060


	//   ....[1]....
        /*005c*/ 	.word	0x00000070


	//   ....[2]....
        /*0060*/ 	.word	0x000001c0


	//   ....[3]....
        /*0064*/ 	.word	0x00000430


	//   ....[4]....
        /*0068*/ 	.word	0x00000870


	//   ....[5]....
        /*006c*/ 	.word	0x00001340


	//----- nvinfo : EIATTR_REG_RECONFIG
	.align		4
.L_26:
        /*0070*/ 	.byte	0x01, 0x54
	.zero		2


	//----- nvinfo : EIATTR_MBARRIER_INSTR_OFFSETS
	.align		4
        /*0074*/ 	.byte	0x04, 0x39
        /*0076*/ 	.short	(.L_28 - .L_27)


	//   ....[0]....
.L_27:
        /*0078*/ 	.word	0x00000340
        /*007c*/ 	.word	0x000000ff
        /*0080*/ 	.word	0x00000000
        /*0084*/ 	.short	0x0100
        /*0086*/ 	.byte	0x0a
	.zero		1


	//   ....[1]....
        /*0088*/ 	.word	0x00000350
        /*008c*/ 	.word	0x000000ff
        /*0090*/ 	.word	0x00000030
        /*0094*/ 	.short	0x0100
        /*0096*/ 	.byte	0x0a
	.zero		1


	//   ....[2]....
        /*0098*/ 	.word	0x00000360
        /*009c*/ 	.word	0x000000ff
        /*00a0*/ 	.word	0x00000008
        /*00a4*/ 	.short	0x0100
        /*00a6*/ 	.byte	0x0a
	.zero		1


	//   ....[3]....
        /*00a8*/ 	.word	0x00000370
        /*00ac*/ 	.word	0x000000ff
        /*00b0*/ 	.word	0x00000038
        /*00b4*/ 	.short	0x0100
        /*00b6*/ 	.byte	0x0a
	.zero		1


	//   ....[4]....
        /*00b8*/ 	.word	0x00000380
        /*00bc*/ 	.word	0x000000ff
        /*00c0*/ 	.word	0x00000010
        /*00c4*/ 	.short	0x0100
        /*00c6*/ 	.byte	0x0a
	.zero		1


	//   ....[5]....
        /*00c8*/ 	.word	0x00000390
        /*00cc*/ 	.word	0x000000ff
        /*00d0*/ 	.word	0x00000040
        /*00d4*/ 	.short	0x0100
        /*00d6*/ 	.byte	0x0a
	.zero		1


	//   ....[6]....
        /*00d8*/ 	.word	0x000003a0
        /*00dc*/ 	.word	0x000000ff
        /*00e0*/ 	.word	0x00000018
        /*00e4*/ 	.short	0x0100
        /*00e6*/ 	.byte	0x0a
	.zero		1


	//   ....[7]....
        /*00e8*/ 	.word	0x000003b0
        /*00ec*/ 	.word	0x000000ff
        /*00f0*/ 	.word	0x00000048
        /*00f4*/ 	.short	0x0100
        /*00f6*/ 	.byte	0x0a
	.zero		1


	//   ....[8]....
        /*00f8*/ 	.word	0x000003c0
        /*00fc*/ 	.word	0x000000ff
        /*0100*/ 	.word	0x00000020
        /*0104*/ 	.short	0x0100
        /*0106*/ 	.byte	0x0a
	.zero		1


	//   ....[9]....
        /*0108*/ 	.word	0x000003d0
        /*010c*/ 	.word	0x000000ff
        /*0110*/ 	.word	0x00000050
        /*0114*/ 	.short	0x0100
        /*0116*/ 	.byte	0x0a
	.zero		1


	//   ....[10]....
        /*0118*/ 	.word	0x000003e0
        /*011c*/ 	.word	0x000000ff
        /*0120*/ 	.word	0x00000028
        /*0124*/ 	.short	0x0100
        /*0126*/ 	.byte	0x0a
	.zero		1


	//   ....[11]....
        /*0128*/ 	.word	0x000003f0
        /*012c*/ 	.word	0x000000ff
        /*0130*/ 	.word	0x00000058
        /*0134*/ 	.short	0x0100
        /*0136*/ 	.byte	0x0a
	.zero		1


	//   ....[12]....
        /*0138*/ 	.word	0x000007c0
        /*013c*/ 	.word	0x000000ff
        /*0140*/ 	.word	0x00000070
        /*0144*/ 	.short	0x0100
        /*0146*/ 	.byte	0x08
	.zero		1


	//   ....[13]....
        /*0148*/ 	.word	0x00000820
        /*014c*/ 	.word	0x000000ff
        /*0150*/ 	.word	0x00000078
        /*0154*/ 	.short	0x0100
        /*0156*/ 	.byte	0x08
	.zero		1


	//   ....[14]....
        /*0158*/ 	.word	0x00001890
        /*015c*/ 	.word	0x000000ff
        /*0160*/ 	.word	0x00000000
        /*0164*/ 	.short	0x010a
        /*0166*/ 	.byte	0x08
	.zero		1


	//   ....[15]....
        /*0168*/ 	.word	0x00001980
        /*016c*/ 	.word	0x000000ff
        /*0170*/ 	.word	0x00000000
        /*0174*/ 	.short	0x010a
        /*0176*/ 	.byte	0x08
	.zero		1


	//   ....[16]....
        /*0178*/ 	.word	0x00001be0
        /*017c*/ 	.word	0x0000000e
        /*0180*/ 	.word	0x00000000
        /*0184*/ 	.short	0x0101
        /*0186*/ 	.byte	0x3f
	.zero		1


	//   ....[17]....
        /*0188*/ 	.word	0x0000af70
        /*018c*/ 	.word	0x0000000f
        /*0190*/ 	.word	0x00000030
        /*0194*/ 	.short	0x010a
        /*0196*/ 	.byte	0x3f
	.zero		1


	//   ....[18]....
        /*0198*/ 	.word	0x0000b3d0
        /*019c*/ 	.word	0x00000007
        /*01a0*/ 	.word	0x00000078
        /*01a4*/ 	.short	0x0101
        /*01a6*/ 	.byte	0x3f
	.zero		1


	//   ....[19]....
        /*01a8*/ 	.word	0x0000bb20
        /*01ac*/ 	.word	0x00000005
        /*01b0*/ 	.word	0x00000000
        /*01b4*/ 	.short	0x010a
        /*01b6*/ 	.byte	0x3f
	.zero		1


	//   ....[20]....
        /*01b8*/ 	.word	0x0000bba0
        /*01bc*/ 	.word	0x00000007
        /*01c0*/ 	.word	0x00000000
        /*01c4*/ 	.short	0x010a
        /*01c6*/ 	.byte	0x3f
	.zero		1


	//   ....[21]....
        /*01c8*/ 	.word	0x0000bc30
        /*01cc*/ 	.word	0x00000006
        /*01d0*/ 	.word	0x00000000
        /*01d4*/ 	.short	0x010a
        /*01d6*/ 	.byte	0x3f
	.zero		1


	//   ....[22]....
        /*01d8*/ 	.word	0x0000bcc0
        /*01dc*/ 	.word	0x00000009
        /*01e0*/ 	.word	0x00000000
        /*01e4*/ 	.short	0x010a
        /*01e6*/ 	.byte	0x3f
	.zero		1


	//   ....[23]....
        /*01e8*/ 	.word	0x0000bd50
        /*01ec*/ 	.word	0x00000006
        /*01f0*/ 	.word	0x00000000
        /*01f4*/ 	.short	0x010a
        /*01f6*/ 	.byte	0x3f
	.zero		1


	//   ....[24]....
        /*01f8*/ 	.word	0x0000bde0
        /*01fc*/ 	.word	0x00000003
        /*0200*/ 	.word	0x00000000
        /*0204*/ 	.short	0x010a
        /*0206*/ 	.byte	0x3f
	.zero		1


	//   ....[25]....
        /*0208*/ 	.word	0x0000be50
        /*020c*/ 	.word	0x0000000e
        /*0210*/ 	.word	0x00000000
        /*0214*/ 	.short	0x010a
        /*0216*/ 	.byte	0x3f
	.zero		1


	//   ....[26]....
        /*0218*/ 	.word	0x0000bf20
        /*021c*/ 	.word	0x0000000f
        /*0220*/ 	.word	0x00000030
        /*0224*/ 	.short	0x010a
        /*0226*/ 	.byte	0x3f
	.zero		1


	//   ....[27]....
        /*0228*/ 	.word	0x0000bff0
        /*022c*/ 	.word	0x00000005
        /*0230*/ 	.word	0x00000000
        /*0234*/ 	.short	0x010a
        /*0236*/ 	.byte	0x3f
	.zero		1


	//   ....[28]....
        /*0238*/ 	.word	0x0000c040
        /*023c*/ 	.word	0x00000007
        /*0240*/ 	.word	0x00000000
        /*0244*/ 	.short	0x010a
        /*0246*/ 	.byte	0x3f
	.zero		1


	//   ....[29]....
        /*0248*/ 	.word	0x0000c090
        /*024c*/ 	.word	0x00000006
        /*0250*/ 	.word	0x00000000
        /*0254*/ 	.short	0x010a
        /*0256*/ 	.byte	0x3f
	.zero		1


	//   ....[30]....
        /*0258*/ 	.word	0x0000c0e0
        /*025c*/ 	.word	0x00000009
        /*0260*/ 	.word	0x00000000
        /*0264*/ 	.short	0x010a
        /*0266*/ 	.byte	0x3f
	.zero		1


	//   ....[31]....
        /*0268*/ 	.word	0x0000c130
        /*026c*/ 	.word	0x00000006
        /*0270*/ 	.word	0x00000000
        /*0274*/ 	.short	0x010a
        /*0276*/ 	.byte	0x3f
	.zero		1


	//----- nvinfo : EIATTR_NUM_MBARRIERS
	.align		4
.L_28:
        /*0278*/ 	.byte	0x03, 0x38
        /*027a*/ 	.short	0x000e


	//----- nvinfo : EIATTR_EXIT_INSTR_OFFSETS
	.align		4
        /*027c*/ 	.byte	0x04, 0x1c
        /*027e*/ 	.short	(.L_30 - .L_29)


	//   ....[0]....
.L_29:
        /*0280*/ 	.word	0x000009e0


	//   ....[1]....
        /*0284*/ 	.word	0x00001210


	//   ....[2]....
        /*0288*/ 	.word	0x0000a650


	//   ....[3]....
        /*028c*/ 	.word	0x0000abb0


	//   ....[4]....
        /*0290*/ 	.word	0x0000be30


	//----- nvinfo : EIATTR_MAX_THREADS
	.align		4
.L_30:
        /*0294*/ 	.byte	0x04, 0x05
        /*0296*/ 	.short	(.L_32 - .L_31)
.L_31:
        /*0298*/ 	.word	0x00000180
        /*029c*/ 	.word	0x00000001
        /*02a0*/ 	.word	0x00000001


	//----- nvinfo : EIATTR_CRS_STACK_SIZE
	.align		4
.L_32:
        /*02a4*/ 	.byte	0x04, 0x1e
        /*02a6*/ 	.short	(.L_34 - .L_33)
.L_33:
        /*02a8*/ 	.word	0x00000000


	//----- nvinfo : EIATTR_CBANK_PARAM_SIZE
	.align		4
.L_34:
        /*02ac*/ 	.byte	0x03, 0x19
        /*02ae*/ 	.short	0x0570


	//----- nvinfo : EIATTR_PARAM_CBANK
	.align		4
        /*02b0*/ 	.byte	0x04, 0x0a
        /*02b2*/ 	.short	(.L_36 - .L_35)
	.align		4
.L_35:
        /*02b4*/ 	.word	index@(.nv.constant0._ZN7cutlass13device_kernelINS_4gemm6kernel13GemmUniversalIN4cute5tupleIJiiiiEEENS1_10collective13CollectiveMmaINS1_40MainloopSm90TmaGmmaWarpSpecializedSparseILi6ENS5_IJNS4_1CILi2EEENSA_ILi1EEESC_EEENS1_35KernelTmaWarpSpecializedCooperativeEEENS5_IJNSA_ILi256EEENSA_ILi128EEESH_EEEaNS5_IJNS4_6LayoutINS5_IJiNS5_IJSB_iEEEiEEENS5_IJlNS5_IJSC_SB_EEElEEEEENSJ_INS5_IJNS5_IJNSA_ILi64EEEiEEENS5_IJSH_iEEEiEEENS5_IJNS5_IJSH_NSA_ILi8192EEEEEENS5_IJSC_lEEElEEEEEEEEaNS5_IJlSC_lEEENS4_8TiledMMAINS4_8MMA_AtomIJNS4_4SM904GMMA6SPARSE28GMMA_64x128x64_S32S8S8_SS_TNILNS13_9SparseSelE0EEEEEENSJ_ISD_NS5_IJSC_NSA_ILi0EEES19_EEEEENS5_IJNS4_10UnderscoreES1C_S1C_EEEEENS4_13SM90_TMA_LOADENS4_14ComposedLayoutINS4_7SwizzleILi2ELi4ELi3EEENS4_25smem_sparse_ptr_flag_bitsILi2ELi8EEENSJ_INS5_IJNS5_IJSC_NSA_ILi8EEEEEENS5_IJSB_SP_EEEEEENS5_IJNS5_IJS19_SH_EEESM_EEEEEEEvNS4_8identityENS4_23SM90_TMA_LOAD_MULTICASTENS1G_INS1H_ILi3ELi4ELi3EEENS4_18smem_ptr_flag_bitsILi8EEENSJ_INS5_IJS1L_SH_EEENS5_IJSH_SC_EEEEEEEvS1T_EENS_8epilogue10collective6detail29Sm90TmaWarpSpecializedAdapterINS24_15DefaultEpilogueIiNS5_IJSC_llEEES28_NS23_6thread17LinearCombinationIiLi1EiiLNS29_9ScaleType4KindE0ELNS_15FloatRoundStyleE2EiEENS1_15EpilogueDefaultEEEEEvvEEEEvNT_6ParamsE)
        /*02b8*/ 	.short	0x0210
        /*02ba*/ 	.short	0x0570


	//----- nvinfo : EIATTR_SW_WAR
	.align		4
.L_36:
        /*02bc*/ 	.byte	0x04, 0x36
        /*02be*/ 	.short	(.L_38 - .L_37)
.L_37:
        /*02c0*/ 	.word	0x00000008
.L_38:


//--------------------- .nv.callgraph             --------------------------
	.section	.nv.callgraph,"",@"SHT_CUDA_CALLGRAPH"
	.align	4
	.sectionentsize	8
	.align		4
        /*0000*/ 	.word	0x00000000
	.align		4
        /*0004*/ 	.word	0xffffffff
	.align		4
        /*0008*/ 	.word	0x00000000
	.align		4
        /*000c*/ 	.word	0xfffffffe
	.align		4
        /*0010*/ 	.word	0x00000000
	.align		4
        /*0014*/ 	.word	0xfffffffd
	.align		4
        /*0018*/ 	.word	0x00000000
	.align		4
        /*001c*/ 	.word	0xfffffffc


//--------------------- .nv.constant4             --------------------------
	.section	.nv.constant4,"a",@progbits
	.align	8
	.align		8
.nv.constant4:
        /*0000*/ 	.dword	_ZN39_INTERNAL_dab3edd4_4_k_cu_6aaa73cc_25984cuda3std3__45__cpo5beginE
	.align		8
        /*0008*/ 	.dword	_ZN39_INTERNAL_dab3edd4_4_k_cu_6aaa73cc_25984cuda3std3__45__cpo3endE
	.align		8
        /*0010*/ 	.dword	_ZN39_INTERNAL_dab3edd4_4_k_cu_6aaa73cc_25984cuda3std3__45__cpo6cbeginE
	.align		8
        /*0018*/ 	.dword	_ZN39_INTERNAL_dab3edd4_4_k_cu_6aaa73cc_25984cuda3std3__45__cpo4cendE
	.align		8
        /*0020*/ 	.dword	_ZN39_INTERNAL_dab3edd4_4_k_cu_6aaa73cc_25984cuda3std3__441_GLOBAL__N__dab3edd4_4_k_cu_6aaa73cc_25986ignoreE
	.align		8
        /*0028*/ 	.dword	_ZN39_INTERNAL_dab3edd4_4_k_cu_6aaa73cc_25984cuda3std3__419piecewise_constructE
	.align		8
        /*0030*/ 	.dword	_ZN39_INTERNAL_dab3edd4_4_k_cu_6aaa73cc_25984cuda3std3__48in_placeE
	.align		8
        /*0038*/ 	.dword	_ZN39_INTERNAL_dab3edd4_4_k_cu_6aaa73cc_25984cuda3std6ranges3__45__cpo4swapE
	.align		8
        /*0040*/ 	.dword	_ZN39_INTERNAL_dab3edd4_4_k_cu_6aaa73cc_25984cuda3std6ranges3__45__cpo9iter_moveE
	.align		8
        /*0048*/ 	.dword	_ZN39_INTERNAL_dab3edd4_4_k_cu_6aaa73cc_25984cute7productE
	.align		8
        /*0050*/ 	.dword	_ZN39_INTERNAL_dab3edd4_4_k_cu_6aaa73cc_25984cute1_E


//--------------------- .text._ZN7cutlass13device_kernelINS_4gemm6kernel13GemmUniversalIN4cute5tupleIJiiiiEEENS1_10collective13CollectiveMmaINS1_40MainloopSm90TmaGmmaWarpSpecializedSparseILi6ENS5_IJNS4_1CILi2EEENSA_ILi1EEESC_EEENS1_35KernelTmaWarpSpecializedCooperativeEEENS5_IJNSA_ILi256EEENSA_ILi128EEESH_EEEaNS5_IJNS4_6LayoutINS5_IJiNS5_IJSB_iEEEiEEENS5_IJlNS5_IJSC_SB_EEElEEEEENSJ_INS5_IJNS5_IJNSA_ILi64EEEiEEENS5_IJSH_iEEEiEEENS5_IJNS5_IJSH_NSA_ILi8192EEEEEENS5_IJSC_lEEElEEEEEEEEaNS5_IJlSC_lEEENS4_8TiledMMAINS4_8MMA_AtomIJNS4_4SM904GMMA6SPARSE28GMMA_64x128x64_S32S8S8_SS_TNILNS13_9SparseSelE0EEEEEENSJ_ISD_NS5_IJSC_NSA_ILi0EEES19_EEEEENS5_IJNS4_10UnderscoreES1C_S1C_EEEEENS4_13SM90_TMA_LOADENS4_14ComposedLayoutINS4_7SwizzleILi2ELi4ELi3EEENS4_25smem_sparse_ptr_flag_bitsILi2ELi8EEENSJ_INS5_IJNS5_IJSC_NSA_ILi8EEEEEENS5_IJSB_SP_EEEEEENS5_IJNS5_IJS19_SH_EEESM_EEEEEEEvNS4_8identityENS4_23SM90_TMA_LOAD_MULTICASTENS1G_INS1H_ILi3ELi4ELi3EEENS4_18smem_ptr_flag_bitsILi8EEENSJ_INS5_IJS1L_SH_EEENS5_IJSH_SC_EEEEEEEvS1T_EENS_8epilogue10collective6detail29Sm90TmaWarpSpecializedAdapterINS24_15DefaultEpilogueIiNS5_IJSC_llEEES28_NS23_6thread17LinearCombinationIiLi1EiiLNS29_9ScaleType4KindE0ELNS_15FloatRoundStyleE2EiEENS1_15EpilogueDefaultEEEEEvvEEEEvNT_6ParamsE --------------------------
	.section	.text._ZN7cutlass13device_kernelINS_4gemm6kernel13GemmUniversalIN4cute5tupleIJiiiiEEENS1_10collective13CollectiveMmaINS1_40MainloopSm90TmaGmmaWarpSpecializedSparseILi6ENS5_IJNS4_1CILi2EEENSA_ILi1EEESC_EEENS1_35KernelTmaWarpSpecializedCooperativeEEENS5_IJNSA_ILi256EEENSA_ILi128EEESH_EEEaNS5_IJNS4_6LayoutINS5_IJiNS5_IJSB_iEEEiEEENS5_IJlNS5_IJSC_SB_EEElEEEEENSJ_INS5_IJNS5_IJNSA_ILi64EEEiEEENS5_IJSH_iEEEiEEENS5_IJNS5_IJSH_NSA_ILi8192EEEEEENS5_IJSC_lEEElEEEEEEEEaNS5_IJlSC_lEEENS4_8TiledMMAINS4_8MMA_AtomIJNS4_4SM904GMMA6SPARSE28GMMA_64x128x64_S32S8S8_SS_TNILNS13_9SparseSelE0EEEEEENSJ_ISD_NS5_IJSC_NSA_ILi0EEES19_EEEEENS5_IJNS4_10UnderscoreES1C_S1C_EEEEENS4_13SM90_TMA_LOADENS4_14ComposedLayoutINS4_7SwizzleILi2ELi4ELi3EEENS4_25smem_sparse_ptr_flag_bitsILi2ELi8EEENSJ_INS5_IJNS5_IJSC_NSA_ILi8EEEEEENS5_IJSB_SP_EEEEEENS5_IJNS5_IJS19_SH_EEESM_EEEEEEEvNS4_8identityENS4_23SM90_TMA_LOAD_MULTICASTENS1G_INS1H_ILi3ELi4ELi3EEENS4_18smem_ptr_flag_bitsILi8EEENSJ_INS5_IJS1L_SH_EEENS5_IJSH_SC_EEEEEEEvS1T_EENS_8epilogue10collective6detail29Sm90TmaWarpSpecializedAdapterINS24_15DefaultEpilogueIiNS5_IJSC_llEEES28_NS23_6thread17LinearCombinationIiLi1EiiLNS29_9ScaleType4KindE0ELNS_15FloatRoundStyleE2EiEENS1_15EpilogueDefaultEEEEEvvEEEEvNT_6ParamsE,"ax",@progbits
	.align	128
.text._ZN7cutlass13device_kernelINS_4gemm6kernel13GemmUniversalIN4cute5tupleIJiiiiEEENS1_10collective13CollectiveMmaINS1_40MainloopSm90TmaGmmaWarpSpecializedSparseILi6ENS5_IJNS4_1CILi2EEENSA_ILi1EEESC_EEENS1_35KernelTmaWarpSpecializedCooperativeEEENS5_IJNSA_ILi256EEENSA_ILi128EEESH_EEEaNS5_IJNS4_6LayoutINS5_IJiNS5_IJSB_iEEEiEEENS5_IJlNS5_IJSC_SB_EEElEEEEENSJ_INS5_IJNS5_IJNSA_ILi64EEEiEEENS5_IJSH_iEEEiEEENS5_IJNS5_IJSH_NSA_ILi8192EEEEEENS5_IJSC_lEEElEEEEEEEEaNS5_IJlSC_lEEENS4_8TiledMMAINS4_8MMA_AtomIJNS4_4SM904GMMA6SPARSE28GMMA_64x128x64_S32S8S8_SS_TNILNS13_9SparseSelE0EEEEEENSJ_ISD_NS5_IJSC_NSA_ILi0EEES19_EEEEENS5_IJNS4_10UnderscoreES1C_S1C_EEEEENS4_13SM90_TMA_LOADENS4_14ComposedLayoutINS4_7SwizzleILi2ELi4ELi3EEENS4_25smem_sparse_ptr_flag_bitsILi2ELi8EEENSJ_INS5_IJNS5_IJSC_NSA_ILi8EEEEEENS5_IJSB_SP_EEEEEENS5_IJNS5_IJS19_SH_EEESM_EEEEEEEvNS4_8identityENS4_23SM90_TMA_LOAD_MULTICASTENS1G_INS1H_ILi3ELi4ELi3EEENS4_18smem_ptr_flag_bitsILi8EEENSJ_INS5_IJS1L_SH_EEENS5_IJSH_SC_EEEEEEEvS1T_EENS_8epilogue10collective6detail29Sm90TmaWarpSpecializedAdapterINS24_15DefaultEpilogueIiNS5_IJSC_llEEES28_NS23_6thread17LinearCombinationIiLi1EiiLNS29_9ScaleType4KindE0ELNS_15FloatRoundStyleE2EiEENS1_15EpilogueDefaultEEEEEvvEEEEvNT_6ParamsE:
        .type           _ZN7cutlass13device_kernelINS_4gemm6kernel13GemmUniversalIN4cute5tupleIJiiiiEEENS1_10collective13CollectiveMmaINS1_40MainloopSm90TmaGmmaWarpSpecializedSparseILi6ENS5_IJNS4_1CILi2EEENSA_ILi1EEESC_EEENS1_35KernelTmaWarpSpecializedCooperativeEEENS5_IJNSA_ILi256EEENSA_ILi128EEESH_EEEaNS5_IJNS4_6LayoutINS5_IJiNS5_IJSB_iEEEiEEENS5_IJlNS5_IJSC_SB_EEElEEEEENSJ_INS5_IJNS5_IJNSA_ILi64EEEiEEENS5_IJSH_iEEEiEEENS5_IJNS5_IJSH_NSA_ILi8192EEEEEENS5_IJSC_lEEElEEEEEEEEaNS5_IJlSC_lEEENS4_8TiledMMAINS4_8MMA_AtomIJNS4_4SM904GMMA6SPARSE28GMMA_64x128x64_S32S8S8_SS_TNILNS13_9SparseSelE0EEEEEENSJ_ISD_NS5_IJSC_NSA_ILi0EEES19_EEEEENS5_IJNS4_10UnderscoreES1C_S1C_EEEEENS4_13SM90_TMA_LOADENS4_14ComposedLayoutINS4_7SwizzleILi2ELi4ELi3EEENS4_25smem_sparse_ptr_flag_bitsILi2ELi8EEENSJ_INS5_IJNS5_IJSC_NSA_ILi8EEEEEENS5_IJSB_SP_EEEEEENS5_IJNS5_IJS19_SH_EEESM_EEEEEEEvNS4_8identityENS4_23SM90_TMA_LOAD_MULTICASTENS1G_INS1H_ILi3ELi4ELi3EEENS4_18smem_ptr_flag_bitsILi8EEENSJ_INS5_IJS1L_SH_EEENS5_IJSH_SC_EEEEEEEvS1T_EENS_8epilogue10collective6detail29Sm90TmaWarpSpecializedAdapterINS24_15DefaultEpilogueIiNS5_IJSC_llEEES28_NS23_6thread17LinearCombinationIiLi1EiiLNS29_9ScaleType4KindE0ELNS_15FloatRoundStyleE2EiEENS1_15EpilogueDefaultEEEEEvvEEEEvNT_6ParamsE,@function
        .size           _ZN7cutlass13device_kernelINS_4gemm6kernel13GemmUniversalIN4cute5tupleIJiiiiEEENS1_10collective13CollectiveMmaINS1_40MainloopSm90TmaGmmaWarpSpecializedSparseILi6ENS5_IJNS4_1CILi2EEENSA_ILi1EEESC_EEENS1_35KernelTmaWarpSpecializedCooperativeEEENS5_IJNSA_ILi256EEENSA_ILi128EEESH_EEEaNS5_IJNS4_6LayoutINS5_IJiNS5_IJSB_iEEEiEEENS5_IJlNS5_IJSC_SB_EEElEEEEENSJ_INS5_IJNS5_IJNSA_ILi64EEEiEEENS5_IJSH_iEEEiEEENS5_IJNS5_IJSH_NSA_ILi8192EEEEEENS5_IJSC_lEEElEEEEEEEEaNS5_IJlSC_lEEENS4_8TiledMMAINS4_8MMA_AtomIJNS4_4SM904GMMA6SPARSE28GMMA_64x128x64_S32S8S8_SS_TNILNS13_9SparseSelE0EEEEEENSJ_ISD_NS5_IJSC_NSA_ILi0EEES19_EEEEENS5_IJNS4_10UnderscoreES1C_S1C_EEEEENS4_13SM90_TMA_LOADENS4_14ComposedLayoutINS4_7SwizzleILi2ELi4ELi3EEENS4_25smem_sparse_ptr_flag_bitsILi2ELi8EEENSJ_INS5_IJNS5_IJSC_NSA_ILi8EEEEEENS5_IJSB_SP_EEEEEENS5_IJNS5_IJS19_SH_EEESM_EEEEEEEvNS4_8identityENS4_23SM90_TMA_LOAD_MULTICASTENS1G_INS1H_ILi3ELi4ELi3EEENS4_18smem_ptr_flag_bitsILi8EEENSJ_INS5_IJS1L_SH_EEENS5_IJSH_SC_EEEEEEEvS1T_EENS_8epilogue10collective6detail29Sm90TmaWarpSpecializedAdapterINS24_15DefaultEpilogueIiNS5_IJSC_llEEES28_NS23_6thread17LinearCombinationIiLi1EiiLNS29_9ScaleType4KindE0ELNS_15FloatRoundStyleE2EiEENS1_15EpilogueDefaultEEEEEvvEEEEvNT_6ParamsE,(.L_x_294 - _ZN7cutlass13device_kernelINS_4gemm6kernel13GemmUniversalIN4cute5tupleIJiiiiEEENS1_10collective13CollectiveMmaINS1_40MainloopSm90TmaGmmaWarpSpecializedSparseILi6ENS5_IJNS4_1CILi2EEENSA_ILi1EEESC_EEENS1_35KernelTmaWarpSpecializedCooperativeEEENS5_IJNSA_ILi256EEENSA_ILi128EEESH_EEEaNS5_IJNS4_6LayoutINS5_IJiNS5_IJSB_iEEEiEEENS5_IJlNS5_IJSC_SB_EEElEEEEENSJ_INS5_IJNS5_IJNSA_ILi64EEEiEEENS5_IJSH_iEEEiEEENS5_IJNS5_IJSH_NSA_ILi8192EEEEEENS5_IJSC_lEEElEEEEEEEEaNS5_IJlSC_lEEENS4_8TiledMMAINS4_8MMA_AtomIJNS4_4SM904GMMA6SPARSE28GMMA_64x128x64_S32S8S8_SS_TNILNS13_9SparseSelE0EEEEEENSJ_ISD_NS5_IJSC_NSA_ILi0EEES19_EEEEENS5_IJNS4_10UnderscoreES1C_S1C_EEEEENS4_13SM90_TMA_LOADENS4_14ComposedLayoutINS4_7SwizzleILi2ELi4ELi3EEENS4_25smem_sparse_ptr_flag_bitsILi2ELi8EEENSJ_INS5_IJNS5_IJSC_NSA_ILi8EEEEEENS5_IJSB_SP_EEEEEENS5_IJNS5_IJS19_SH_EEESM_EEEEEEEvNS4_8identityENS4_23SM90_TMA_LOAD_MULTICASTENS1G_INS1H_ILi3ELi4ELi3EEENS4_18smem_ptr_flag_bitsILi8EEENSJ_INS5_IJS1L_SH_EEENS5_IJSH_SC_EEEEEEEvS1T_EENS_8epilogue10collective6detail29Sm90TmaWarpSpecializedAdapterINS24_15DefaultEpilogueIiNS5_IJSC_llEEES28_NS23_6thread17LinearCombinationIiLi1EiiLNS29_9ScaleType4KindE0ELNS_15FloatRoundStyleE2EiEENS1_15EpilogueDefaultEEEEEvvEEEEvNT_6ParamsE)
        .other          _ZN7cutlass13device_kernelINS_4gemm6kernel13GemmUniversalIN4cute5tupleIJiiiiEEENS1_10collective13CollectiveMmaINS1_40MainloopSm90TmaGmmaWarpSpecializedSparseILi6ENS5_IJNS4_1CILi2EEENSA_ILi1EEESC_EEENS1_35KernelTmaWarpSpecializedCooperativeEEENS5_IJNSA_ILi256EEENSA_ILi128EEESH_EEEaNS5_IJNS4_6LayoutINS5_IJiNS5_IJSB_iEEEiEEENS5_IJlNS5_IJSC_SB_EEElEEEEENSJ_INS5_IJNS5_IJNSA_ILi64EEEiEEENS5_IJSH_iEEEiEEENS5_IJNS5_IJSH_NSA_ILi8192EEEEEENS5_IJSC_lEEElEEEEEEEEaNS5_IJlSC_lEEENS4_8TiledMMAINS4_8MMA_AtomIJNS4_4SM904GMMA6SPARSE28GMMA_64x128x64_S32S8S8_SS_TNILNS13_9SparseSelE0EEEEEENSJ_ISD_NS5_IJSC_NSA_ILi0EEES19_EEEEENS5_IJNS4_10UnderscoreES1C_S1C_EEEEENS4_13SM90_TMA_LOADENS4_14ComposedLayoutINS4_7SwizzleILi2ELi4ELi3EEENS4_25smem_sparse_ptr_flag_bitsILi2ELi8EEENSJ_INS5_IJNS5_IJSC_NSA_ILi8EEEEEENS5_IJSB_SP_EEEEEENS5_IJNS5_IJS19_SH_EEESM_EEEEEEEvNS4_8identityENS4_23SM90_TMA_LOAD_MULTICASTENS1G_INS1H_ILi3ELi4ELi3EEENS4_18smem_ptr_flag_bitsILi8EEENSJ_INS5_IJS1L_SH_EEENS5_IJSH_SC_EEEEEEEvS1T_EENS_8epilogue10collective6detail29Sm90TmaWarpSpecializedAdapterINS24_15DefaultEpilogueIiNS5_IJSC_llEEES28_NS23_6thread17LinearCombinationIiLi1EiiLNS29_9ScaleType4KindE0ELNS_15FloatRoundStyleE2EiEENS1_15EpilogueDefaultEEEEEvvEEEEvNT_6ParamsE,@"STO_CUDA_ENTRY STV_DEFAULT"
_ZN7cutlass13device_kernelINS_4gemm6kernel13GemmUniversalIN4cute5tupleIJiiiiEEENS1_10collective13CollectiveMmaINS1_40MainloopSm90TmaGmmaWarpSpecializedSparseILi6ENS5_IJNS4_1CILi2EEENSA_ILi1EEESC_EEENS1_35KernelTmaWarpSpecializedCooperativeEEENS5_IJNSA_ILi256EEENSA_ILi128EEESH_EEEaNS5_IJNS4_6LayoutINS5_IJiNS5_IJSB_iEEEiEEENS5_IJlNS5_IJSC_SB_EEElEEEEENSJ_INS5_IJNS5_IJNSA_ILi64EEEiEEENS5_IJSH_iEEEiEEENS5_IJNS5_IJSH_NSA_ILi8192EEEEEENS5_IJSC_lEEElEEEEEEEEaNS5_IJlSC_lEEENS4_8TiledMMAINS4_8MMA_AtomIJNS4_4SM904GMMA6SPARSE28GMMA_64x128x64_S32S8S8_SS_TNILNS13_9SparseSelE0EEEEEENSJ_ISD_NS5_IJSC_NSA_ILi0EEES19_EEEEENS5_IJNS4_10UnderscoreES1C_S1C_EEEEENS4_13SM90_TMA_LOADENS4_14ComposedLayoutINS4_7SwizzleILi2ELi4ELi3EEENS4_25smem_sparse_ptr_flag_bitsILi2ELi8EEENSJ_INS5_IJNS5_IJSC_NSA_ILi8EEEEEENS5_IJSB_SP_EEEEEENS5_IJNS5_IJS19_SH_EEESM_EEEEEEEvNS4_8identityENS4_23SM90_TMA_LOAD_MULTICASTENS1G_INS1H_ILi3ELi4ELi3EEENS4_18smem_ptr_flag_bitsILi8EEENSJ_INS5_IJS1L_SH_EEENS5_IJSH_SC_EEEEEEEvS1T_EENS_8epilogue10collective6detail29Sm90TmaWarpSpecializedAdapterINS24_15DefaultEpilogueIiNS5_IJSC_llEEES28_NS23_6thread17LinearCombinationIiLi1EiiLNS29_9ScaleType4KindE0ELNS_15FloatRoundStyleE2EiEENS1_15EpilogueDefaultEEEEEvvEEEEvNT_6ParamsE:
[----:B------:R-:W-:Y:S01]  /*0000*/  LDC R1, c[0x0][0x28] ;  /* 0x00000a00ff017b82 */ /* 0x000fe20000000800 */
[----:B------:R-:W0:Y:S01]  /*0010*/  S2R R0, SR_TID.X ;  /* 0x0000000000007919 */ /* 0x000e220000002100 */
[----:B------:R-:W-:Y:S01]  /*0020*/  ELECT P0, URZ, PT ;  /* 0x00000000003f782f */ /* 0x000fe20003800000 */
[----:B------:R-:W-:Y:S01]  /*0030*/  BSSY B0, `(.L_x_0) ;  /* 0x0000018000007945 */ /* 0x000fe20003800000 */
[--C-:B0-----:R-:W-:Y:S02]  /*0040*/  SHF.R.U32.HI R2, RZ, 0x5, R0.reuse ;  /* 0x00000005ff027819 */ /* 0x101fe40000011600 */
[----:B------:R-:W-:-:S03]  /*0050*/  SHF.R.U32.HI R8, RZ, 0x7, R0 ;  /* 0x00000007ff087819 */ /* 0x000fc60000011600 */
[----:B------:R-:W0:Y:S04]  /*0060*/  SHFL.IDX PT, R4, R2, RZ, 0x1f ;  /* 0x00001fff02047589 */ /* 0x000e2800000e0000 */
[----:B------:R-:W1:Y:S01]  /*0070*/  SHFL.IDX PT, R3, R8, RZ, 0x1f ;  /* 0x00001fff08037589 */ /* 0x000e6200000e0000 */
[----:B0-----:R-:W-:Y:S02]  /*0080*/  R2UR UR4, R4 ;  /* 0x00000000040472ca */ /* 0x001fe400000e0000 */
[----:B-1----:R-:W-:-:S11]  /*0090*/  R2UR UR8, R3 ;  /* 0x00000000030872ca */ /* 0x002fd600000e0000 */
[----:B------:R-:W-:Y:S02]  /*00a0*/  USHF.R.S32.HI UR5, URZ, 0x1f, UR4 ;  /* 0x0000001f3f057899 */ /* 0x000fe40008011404 */
[----:B------:R-:W-:Y:S02]  /*00b0*/  ISETP.NE.OR P0, PT, RZ, UR4, !P0 ;  /* 0x00000004ff007c0c */ /* 0x000fe4000c705670 */
[----:B------:R-:W-:-:S04]  /*00c0*/  ULEA.HI UR5, UR5, UR4, URZ, 0x2 ;  /* 0x0000000405057291 */ /* 0x000fc8000f8f103f */
[----:B------:R-:W-:-:S04]  /*00d0*/  ULOP3.LUT UR5, UR5, 0xfffffffc, URZ, 0xc0, !UPT ;  /* 0xfffffffc05057892 */ /* 0x000fc8000f8ec03f */
[----:B------:R-:W-:-:S03]  /*00e0*/  UIADD3 UR7, UR4, -UR5, URZ ;  /* 0x8000000504077290 */ /* 0x000fc6000fffe03f */
[----:B------:R-:W-:Y:S09]  /*00f0*/  @P0 BRA `(.L_x_1) ;  /* 0x00000000002c0947 */ /* 0x000ff20003800000 */
[----:B------:R-:W-:Y:S02]  /*0100*/  ULDC.64 UR4, c[0x0][0x198] ;  /* 0x0000660000047ab9 */ /* 0x000fe40000000a00 */
[----:B------:R-:W-:Y:S02]  /*0110*/  UIADD3 UR10, UP0, UR4, 0xf0, URZ ;  /* 0x000000f0040a7890 */ /* 0x000fe4000ff1e03f */
[----:B------:R-:W-:Y:S02]  /*0120*/  UIADD3 UR12, UP1, UR4, 0x1f0, URZ ;  /* 0x000001f0040c7890 */ /* 0x000fe4000ff3e03f */
[----:B------:R-:W-:Y:S02]  /*0130*/  UIADD3 UR4, UP2, UR4, 0x2f0, URZ ;  /* 0x000002f004047890 */ /* 0x000fe4000ff5e03f */
[----:B------:R-:W-:Y:S02]  /*0140*/  UIADD3.X UR11, URZ, UR5, URZ, UP0, !UPT ;  /* 0x000000053f0b7290 */ /* 0x000fe400087fe43f */
[----:B------:R-:W-:-:S02]  /*0150*/  UIADD3.X UR13, URZ, UR5, URZ, UP1, !UPT ;  /* 0x000000053f0d7290 */ /* 0x000fc40008ffe43f */
[----:B------:R-:W-:-:S05]  /*0160*/  UIADD3.X UR5, URZ, UR5, URZ, UP2, !UPT ;  /* 0x000000053f057290 */ /* 0x000fca00097fe43f */
[----:B------:R0:W-:Y:S02]  /*0170*/  UTMACCTL.PF [UR10] ;  /* 0x000000000a0079b9 */ /* 0x0001e40008040000 */
[----:B------:R0:W-:Y:S02]  /*0180*/  UTMACCTL.PF [UR12] ;  /* 0x000000000c0079b9 */ /* 0x0001e40008040000 */
[----:B------:R0:W-:Y:S02]  /*0190*/  UTMACCTL.PF [UR4] ;  /* 0x00000000040079b9 */ /* 0x0001e40008040000 */
[----:B0-----:R-:W-:Y:S01]  /*01a0*/  NOP ;  /* 0x0000000000007918 */ /* 0x001fe20000000000 */
.L_x_1:
[----:B------:R-:W-:Y:S05]  /*01b0*/  BSYNC B0 ;  /* 0x0000000000007941 */ /* 0x000fea0003800000 */
.L_x_0:
[----:B------:R-:W0:Y:S01]  /*01c0*/  SHFL.IDX PT, R3, R2, RZ, 0x1f ;  /* 0x00001fff02037589 */ /* 0x000e2200000e0000 */
[----:B------:R-:W-:Y:S01]  /*01d0*/  UISETP.NE.AND UP0, UPT, UR7, 0x3, UPT ;  /* 0x000000030700788c */ /* 0x000fe2000bf05270 */
[----:B------:R-:W-:Y:S01]  /*01e0*/  ISETP.NE.AND P1, PT, RZ, UR8, PT ;  /* 0x00000008ff007c0c */ /* 0x000fe2000bf25270 */
[----:B------:R-:W-:Y:S02]  /*01f0*/  UIADD3 UR11, UR8, -0x1, URZ ;  /* 0xffffffff080b7890 */ /* 0x000fe4000fffe03f */
[----:B------:R-:W-:Y:S02]  /*0200*/  UISETP.EQ.OR UP0, UPT, UR7, URZ, !UP0 ;  /* 0x0000003f0700728c */ /* 0x000fe4000c702670 */
[----:B------:R-:W-:Y:S02]  /*0210*/  UISETP.GE.U32.AND UP1, UPT, UR11, 0x2, UPT ;  /* 0x000000020b00788c */ /* 0x000fe4000bf26070 */
[----:B------:R-:W-:-:S04]  /*0220*/  UISETP.EQ.AND UP0, UPT, UR8, URZ, UP0 ;  /* 0x0000003f0800728c */ /* 0x000fc80008702270 */
[----:B------:R-:W-:-:S04]  /*0230*/  USEL UR6, URZ, 0x1, !UP0 ;  /* 0x000000013f067887 */ /* 0x000fc8000c000000 */
[----:B------:R-:W-:Y:S01]  /*0240*/  USEL UR6, UR6, 0x2, UP1 ;  /* 0x0000000206067887 */ /* 0x000fe20008800000 */
[----:B0-----:R-:W-:-:S13]  /*0250*/  ISETP.NE.AND P0, PT, R3, RZ, PT ;  /* 0x000000ff0300720c */ /* 0x001fda0003f05270 */
[----:B------:R-:W-:Y:S05]  /*0260*/  @P0 BRA `(.L_x_2) ;  /* 0x0000000000680947 */ /* 0x000fea0003800000 */
[----:B------:R-:W0:Y:S01]  /*0270*/  S2UR UR10, SR_CgaCtaId ;  /* 0x00000000000a79c3 */ /* 0x000e220000008800 */
[----:B------:R-:W-:Y:S01]  /*0280*/  UMOV UR4, 0x400 ;  /* 0x0000040000047882 */ /* 0x000fe20000000000 */
[----:B------:R-:W-:Y:S01]  /*0290*/  UMOV UR5, 0x1 ;  /* 0x0000000100057882 */ /* 0x000fe20000000000 */
[----:B------:R-:W-:Y:S01]  /*02a0*/  UMOV UR8, 0x4 ;  /* 0x0000000400087882 */ /* 0x000fe20000000000 */
[----:B------:R-:W-:Y:S01]  /*02b0*/  ELECT P0, URZ, PT ;  /* 0x00000000003f782f */ /* 0x000fe20003800000 */
[----:B------:R-:W-:-:S04]  /*02c0*/  UIADD3 UR8, -UR8, 0x100000, URZ ;  /* 0x0010000008087890 */ /* 0x000fc8000fffe13f */
[----:B------:R-:W-:Y:S02]  /*02d0*/  USHF.L.U32 UR9, UR8, 0xb, URZ ;  /* 0x0000000b08097899 */ /* 0x000fe4000800063f */
[----:B------:R-:W-:Y:S02]  /*02e0*/  USHF.L.U32 UR8, UR8, 0x1, URZ ;  /* 0x0000000108087899 */ /* 0x000fe4000800063f */
[----:B0-----:R-:W-:Y:S02]  /*02f0*/  ULEA UR10, UR10, UR4, 0x18 ;  /* 0x000000040a0a7291 */ /* 0x001fe4000f8ec03f */
[----:B------:R-:W-:-:S04]  /*0300*/  UIADD3 UR4, -UR5, 0x100000, URZ ;  /* 0x0010000005047890 */ /* 0x000fc8000fffe13f */
[----:B------:R-:W-:Y:S02]  /*0310*/  USHF.L.U32 UR5, UR4, 0xb, URZ ;  /* 0x0000000b04057899 */ /* 0x000fe4000800063f */
[----:B------:R-:W-:Y:S01]  /*0320*/  USHF.L.U32 UR4, UR4, 0x1, URZ ;  /* 0x0000000104047899 */ /* 0x000fe2000800063f */
[----:B------:R-:W0:Y:S11]  /*0330*/  FENCE.VIEW.ASYNC.S ;  /* 0x00000000000073c6 */ /* 0x000e360000000000 */
[----:B0-----:R0:W1:Y:S01]  /*0340*/  SYNCS.EXCH.64 URZ, [UR10], UR4 ;  /* 0x000000040a3f75b2 */ /* 0x0010620008000100 */
[----:B------:R0:W2:Y:S01]  /*0350*/  SYNCS.EXCH.64 URZ, [UR10+0x30], UR8 ;  /* 0x000030080a3f75b2 */ /* 0x0000a20008000100 */
[----:B------:R0:W3:Y:S01]  /*0360*/  SYNCS.EXCH.64 URZ, [UR10+0x8], UR4 ;  /* 0x000008040a3f75b2 */ /* 0x0000e20008000100 */
[----:B------:R0:W4:Y:S01]  /*0370*/  SYNCS.EXCH.64 URZ, [UR10+0x38], UR8 ;  /* 0x000038080a3f75b2 */ /* 0x0001220008000100 */
[----:B------:R0:W0:Y:S01]  /*0380*/  SYNCS.EXCH.64 URZ, [UR10+0x10], UR4 ;  /* 0x000010040a3f75b2 */ /* 0x0000220008000100 */
[----:B------:R0:W0:Y:S01]  /*0390*/  SYNCS.EXCH.64 URZ, [UR10+0x40], UR8 ;  /* 0x000040080a3f75b2 */ /* 0x0000220008000100 */
[----:B------:R0:W0:Y:S01]  /*03a0*/  SYNCS.EXCH.64 URZ, [UR10+0x18], UR4 ;  /* 0x000018040a3f75b2 */ /* 0x0000220008000100 */
[----:B------:R0:W0:Y:S01]  /*03b0*/  SYNCS.EXCH.64 URZ, [UR10+0x48], UR8 ;  /* 0x000048080a3f75b2 */ /* 0x0000220008000100 */
[----:B------:R0:W0:Y:S01]  /*03c0*/  SYNCS.EXCH.64 URZ, [UR10+0x20], UR4 ;  /* 0x000020040a3f75b2 */ /* 0x0000220008000100 */
[----:B------:R0:W0:Y:S01]  /*03d0*/  SYNCS.EXCH.64 URZ, [UR10+0x50], UR8 ;  /* 0x000050080a3f75b2 */ /* 0x0000220008000100 */
[----:B------:R0:W0:Y:S01]  /*03e0*/  SYNCS.EXCH.64 URZ, [UR10+0x28], UR4 ;  /* 0x000028040a3f75b2 */ /* 0x0000220008000100 */
[----:B------:R0:W0:Y:S01]  /*03f0*/  SYNCS.EXCH.64 URZ, [UR10+0x58], UR8 ;  /* 0x000058080a3f75b2 */ /* 0x0000220008000100 */
[----:B------:R-:W-:Y:S01]  /*0400*/  NOP ;  /* 0x0000000000007918 */ /* 0x000fe20000000000 */
.L_x_2:
[----:B0-----:R-:W0:Y:S01]  /*0410*/  S2UR UR10, SR_CTAID.X ;  /* 0x00000000000a79c3 */ /* 0x001e220000002500 */
[----:B------:R-:W-:Y:S01]  /*0420*/  SHF.R.S32.HI R5, RZ, 0x1f, R0 ;  /* 0x0000001fff057819 */ /* 0x000fe20000011400 */
[----:B------:R-:W5:Y:S01]  /*0430*/  SHFL.IDX PT, R2, R2, RZ, 0x1f ;  /* 0x00001fff02027589 */ /* 0x000f6200000e0000 */
[----:B------:R-:W-:Y:S01]  /*0440*/  ELECT P0, URZ, PT ;  /* 0x00000000003f782f */ /* 0x000fe20003800000 */
[----:B------:R-:W-:Y:S01]  /*0450*/  NOP ;  /* 0x0000000000007918 */ /* 0x000fe20000000000 */
[----:B------:R-:W-:Y:S01]  /*0460*/  LEA.HI R5, R5, R0, RZ, 0x7 ;  /* 0x0000000005057211 */ /* 0x000fe200078f38ff */
[----:B------:R-:W1:Y:S01]  /*0470*/  S2R R10, SR_CTAID.Y ;  /* 0x00000000000a7919 */ /* 0x000e620000002600 */
[----:B------:R-:W-:Y:S01]  /*0480*/  ULDC UR4, c[0x0][0x150] ;  /* 0x0000540000047ab9 */ /* 0x000fe20000000800 */
[----:B------:R-:W2:Y:S01]  /*0490*/  LDC R13, c[0x0][0x144] ;  /* 0x00005100ff0d7b82 */ /* 0x000ea20000000800 */
[----:B------:R-:W-:Y:S01]  /*04a0*/  LOP3.LUT R5, R5, 0xffffff80, RZ, 0xc0, !PT ;  /* 0xffffff8005057812 */ /* 0x000fe200078ec0ff */
[----:B------:R-:W-:-:S04]  /*04b0*/  NOP ;  /* 0x0000000000007918 */ /* 0x000fc80000000000 */
[----:B------:R-:W-:Y:S02]  /*04c0*/  IMAD.IADD R5, R0, 0x1, -R5 ;  /* 0x0000000100057824 */ /* 0x000fe400078e0a05 */
[----:B------:R-:W3:Y:S03]  /*04d0*/  LDC R21, c[0x0][0x148] ;  /* 0x00005200ff157b82 */ /* 0x000ee60000000800 */
[----:B------:R-:W-:-:S04]  /*04e0*/  SHF.R.S32.HI R4, RZ, 0x1f, R5 ;  /* 0x0000001fff047819 */ /* 0x000fc80000011405 */
[----:B------:R-:W-:Y:S02]  /*04f0*/  LEA.HI R4, R4, R5, RZ, 0x3 ;  /* 0x0000000504047211 */ /* 0x000fe400078f18ff */
[----:B0-----:R-:W-:Y:S02]  /*0500*/  I2FP.F32.U32 R6, UR10 ;  /* 0x0000000a00067c45 */ /* 0x001fe40008201000 */
[----:B-----5:R-:W-:Y:S02]  /*0510*/  ISETP.NE.OR P0, PT, R2, RZ, !P0 ;  /* 0x000000ff0200720c */ /* 0x020fe40004705670 */
[--C-:B------:R-:W-:Y:S01]  /*0520*/  SHF.R.S32.HI R2, RZ, 0x3, R4.reuse ;  /* 0x00000003ff027819 */ /* 0x100fe20000011404 */
[----:B------:R-:W-:Y:S01]  /*0530*/  FMUL R6, R6, UR4 ;  /* 0x0000000406067c20 */ /* 0x000fe20008400000 */
[----:B------:R-:W-:Y:S01]  /*0540*/  SHF.R.S32.HI R7, RZ, 0x1f, R4 ;  /* 0x0000001fff077819 */ /* 0x000fe20000011404 */
[----:B------:R-:W-:Y:S01]  /*0550*/  ULDC UR4, c[0x0][0x154] ;  /* 0x0000550000047ab9 */ /* 0x000fe20000000800 */
[----:B------:R-:W-:-:S02]  /*0560*/  SHF.R.S32.HI R4, RZ, 0x1f, R3 ;  /* 0x0000001fff047819 */ /* 0x000fc40000011403 */
[----:B------:R-:W-:Y:S01]  /*0570*/  LEA.HI R7, R7, R2, RZ, 0x2 ;  /* 0x0000000207077211 */ /* 0x000fe200078f10ff */
[----:B------:R-:W0:Y:S01]  /*0580*/  F2I.U32.TRUNC.NTZ R6, R6 ;  /* 0x0000000600067305 */ /* 0x000e22000020f000 */
[----:B------:R-:W-:Y:S02]  /*0590*/  LEA.HI R4, R4, R3, RZ, 0x2 ;  /* 0x0000000304047211 */ /* 0x000fe400078f10ff */
[----:B------:R-:W-:Y:S01]  /*05a0*/  LOP3.LUT R7, R7, 0xfffffffc, RZ, 0xc0, !PT ;  /* 0xfffffffc07077812 */ /* 0x000fe200078ec0ff */
[----:B------:R-:W-:Y:S01]  /*05b0*/  VOTEU.ALL UP0, P0 ;  /* 0x00000000003f7886 */ /* 0x000fe20000000000 */
[----:B------:R-:W-:Y:S01]  /*05c0*/  LOP3.LUT R4, R4, 0x3ffffffc, RZ, 0xc0, !PT ;  /* 0x3ffffffc04047812 */ /* 0x000fe200078ec0ff */
[----:B------:R-:W-:Y:S02]  /*05d0*/  VOTEU.ALL UP1, P0 ;  /* 0x00000000003f7886 */ /* 0x000fe40000020000 */
[----:B------:R-:W-:Y:S01]  /*05e0*/  IMAD.IADD R7, R2, 0x1, -R7 ;  /* 0x0000000102077824 */ /* 0x000fe200078e0a07 */
[----:B------:R-:W5:Y:S01]  /*05f0*/  @!UP0 S2UR UR9, SR_CgaCtaId ;  /* 0x00000000000989c3 */ /* 0x000f620000008800 */
[----:B------:R-:W-:Y:S01]  /*0600*/  IMAD.IADD R4, R3, 0x1, -R4 ;  /* 0x0000000103047824 */ /* 0x000fe200078e0a04 */
[----:B-1----:R-:W-:Y:S01]  /*0610*/  I2FP.F32.U32 R3, R10 ;  /* 0x0000000a00037245 */ /* 0x002fe20000201000 */
[----:B------:R-:W-:-:S02]  /*0620*/  @!UP0 UMOV UR8, 0x400 ;  /* 0x0000040000088882 */ /* 0x000fc40000000000 */
[----:B------:R-:W-:Y:S02]  /*0630*/  IMAD R7, R4, 0x4, R7 ;  /* 0x0000000404077824 */ /* 0x000fe400078e0207 */
[----:B0-----:R-:W-:Y:S02]  /*0640*/  IMAD.MOV R4, RZ, RZ, -R6 ;  /* 0x000000ffff047224 */ /* 0x001fe400078e0a06 */
[----:B------:R-:W-:Y:S01]  /*0650*/  FMUL R3, R3, UR4 ;  /* 0x0000000403037c20 */ /* 0x000fe20008400000 */
[----:B------:R-:W-:Y:S01]  /*0660*/  UMOV UR4, 0x20 ;  /* 0x0000002000047882 */ /* 0x000fe20000000000 */
[----:B------:R-:W-:Y:S01]  /*0670*/  LEA.HI R2, R7, R7, RZ, 0x1 ;  /* 0x0000000707027211 */ /* 0x000fe200078f08ff */
[----:B--2---:R-:W-:Y:S01]  /*0680*/  IMAD R13, R13, R4, UR10 ;  /* 0x0000000a0d0d7e24 */ /* 0x004fe2000f8e0204 */
[----:B------:R-:W-:-:S04]  /*0690*/  @!UP0 UIADD3 UR4, -UR4, 0x100000, URZ ;  /* 0x0010000004048890 */ /* 0x000fc8000fffe13f */
[----:B------:R-:W-:Y:S02]  /*06a0*/  @!UP0 USHF.L.U32 UR5, UR4, 0xb, URZ ;  /* 0x0000000b04058899 */ /* 0x000fe4000800063f */
[----:B------:R-:W-:Y:S01]  /*06b0*/  @!UP0 USHF.L.U32 UR4, UR4, 0x1, URZ ;  /* 0x0000000104048899 */ /* 0x000fe2000800063f */
[----:B------:R-:W0:Y:S01]  /*06c0*/  LDC R4, c[0x0][0x140] ;  /* 0x00005000ff047b82 */ /* 0x000e220000000800 */
[----:B------:R-:W-:Y:S01]  /*06d0*/  LOP3.LUT R2, R2, 0xfffffffe, RZ, 0xc0, !PT ;  /* 0xfffffffe02027812 */ /* 0x000fe200078ec0ff */
[----:B------:R-:W1:Y:S01]  /*06e0*/  F2I.U32.TRUNC.NTZ R3, R3 ;  /* 0x0000000300037305 */ /* 0x000e62000020f000 */
[----:B------:R-:W-:-:S03]  /*06f0*/  IMAD.MOV.U32 R6, RZ, RZ, 0x1 ;  /* 0x00000001ff067424 */ /* 0x000fc600078e00ff */
[----:B------:R-:W-:-:S05]  /*0700*/  IMAD.IADD R2, R7, 0x1, -R2 ;  /* 0x0000000107027824 */ /* 0x000fca00078e0a02 */
[----:B------:R-:W-:Y:S01]  /*0710*/  ISETP.NE.AND P2, PT, R2, R13, PT ;  /* 0x0000000d0200720c */ /* 0x000fe20003f45270 */
[----:B------:R-:W-:Y:S01]  /*0720*/  IMAD.SHL.U32 R2, R7, 0x4, RZ ;  /* 0x0000000407027824 */ /* 0x000fe200078e00ff */
[----:B-----5:R-:W-:Y:S01]  /*0730*/  @!UP0 ULEA UR8, UR9, UR8, 0x18 ;  /* 0x0000000809088291 */ /* 0x020fe2000f8ec03f */
[----:B------:R-:W-:Y:S01]  /*0740*/  VOTEU.ALL UP0, P0 ;  /* 0x00000000003f7886 */ /* 0x000fe20000000000 */
[----:B------:R-:W-:Y:S01]  /*0750*/  LOP3.LUT P0, RZ, R5, 0x7, RZ, 0xc0, !PT ;  /* 0x0000000705ff7812 */ /* 0x000fe2000780c0ff */
[----:B-1----:R-:W-:Y:S01]  /*0760*/  IMAD.MOV R20, RZ, RZ, -R3 ;  /* 0x000000ffff147224 */ /* 0x002fe200078e0a03 */
[----:B------:R-:W-:-:S03]  /*0770*/  LOP3.LUT R7, R7, 0xc, R2, 0x78, !PT ;  /* 0x0000000c07077812 */ /* 0x000fc600078e7802 */
[----:B---3--:R-:W-:Y:S01]  /*0780*/  IMAD R3, R21, R20, R10 ;  /* 0x0000001415037224 */ /* 0x008fe200078e020a */
[C---:B------:R-:W-:Y:S02]  /*0790*/  ISETP.LT.U32.AND P0, PT, R7.reuse, 0x2, !P0 ;  /* 0x000000020700780c */ /* 0x040fe40004701070 */
[----:B0-----:R-:W-:Y:S01]  /*07a0*/  ISETP.EQ.U32.AND P4, PT, R4, 0x1, PT ;  /* 0x000000010400780c */ /* 0x001fe20003f82070 */
[----:B------:R-:W0:Y:S02]  /*07b0*/  FENCE.VIEW.ASYNC.S ;  /* 0x00000000000073c6 */ /* 0x000e240000000000 */
[----:B0-----:R0:W1:Y:S01]  /*07c0*/  @!UP0 SYNCS.EXCH.64 URZ, [UR8+0x70], UR4 ;  /* 0x00007004083f85b2 */ /* 0x0010620008000100 */
[----:B------:R-:W-:Y:S02]  /*07d0*/  @P2 LEA.HI R2, R7, R7, RZ, 0x1 ;  /* 0x0000000707022211 */ /* 0x000fe400078f08ff */
[----:B------:R-:W-:Y:S02]  /*07e0*/  SEL R5, RZ, 0x1, !P0 ;  /* 0x00000001ff057807 */ /* 0x000fe40004000000 */
[----:B------:R-:W-:-:S04]  /*07f0*/  @P2 SHF.R.S32.HI R2, RZ, 0x1, R2 ;  /* 0x00000001ff022819 */ /* 0x000fc80000011402 */
[----:B------:R-:W-:-:S04]  /*0800*/  @P2 ISETP.NE.AND P3, PT, R2, R3, PT ;  /* 0x000000030200220c */ /* 0x000fc80003f65270 */
[----:B------:R-:W-:Y:S01]  /*0810*/  @P2 SEL R6, RZ, 0x1, P3 ;  /* 0x00000001ff062807 */ /* 0x000fe20001800000 */
[----:B------:R0:W2:Y:S01]  /*0820*/  @!UP1 SYNCS.EXCH.64 URZ, [UR8+0x78], UR4 ;  /* 0x00007804083f95b2 */ /* 0x0000a20008000100 */
[----:B------:R-:W-:Y:S01]  /*0830*/  NOP ;  /* 0x0000000000007918 */ /* 0x000fe20000000000 */
[----:B------:R-:W-:Y:S06]  /*0840*/  @!P4 BRA `(.L_x_3) ;  /* 0x000000000008c947 */ /* 0x000fec0003800000 */
[----:B-12-4-:R-:W-:Y:S01]  /*0850*/  UCGABAR_ARV ;  /* 0x00000000000079c7 */ /* 0x016fe20008000000 */
[----:B------:R-:W-:Y:S05]  /*0860*/  BRA `(.L_x_4) ;  /* 0x0000000000047947 */ /* 0x000fea0003800000 */
.L_x_3:
[----:B-12-4-:R-:W-:Y:S01]  /*0870*/  NOP ;  /* 0x0000000000007918 */ /* 0x016fe20000000000 */
.L_x_4:
[----:B------:R-:W1:Y:S01]  /*0880*/  LDC R2, c[0x0][0x75c] ;  /* 0x0001d700ff027b82 */ /* 0x000e620000000800 */
[----:B------:R-:W-:Y:S01]  /*0890*/  IMAD.MOV.U32 R3, RZ, RZ, RZ ;  /* 0x000000ffff037224 */ /* 0x000fe200078e00ff */
[----:B-1----:R-:W-:Y:S01]  /*08a0*/  ISETP.NE.AND P3, PT, R2, 0x1, PT ;  /* 0x000000010200780c */ /* 0x002fe20003f65270 */
[----:B------:R-:W-:-:S12]  /*08b0*/  IMAD.U32 R2, RZ, RZ, UR10 ;  /* 0x0000000aff027e24 */ /* 0x000fd8000f8e00ff */
[----:B------:R-:W1:Y:S01]  /*08c0*/  @P3 LDC R17, c[0x0][0x10] ;  /* 0x00000400ff113b82 */ /* 0x000e620000000800 */
[----:B------:R-:W-:Y:S02]  /*08d0*/  @P3 IMAD.MOV.U32 R11, RZ, RZ, RZ ;  /* 0x000000ffff0b3224 */ /* 0x000fe400078e00ff */
[----:B------:R-:W-:-:S05]  /*08e0*/  @P3 IMAD.MOV.U32 R9, RZ, RZ, RZ ;  /* 0x000000ffff093224 */ /* 0x000fca00078e00ff */
[----:B------:R-:W2:Y:S01]  /*08f0*/  @!P3 LDC R15, c[0x0][0xc] ;  /* 0x00000300ff0fbb82 */ /* 0x000ea20000000800 */
[----:B-1----:R-:W-:-:S04]  /*0900*/  @P3 IMAD.WIDE.U32 R16, R17, UR10, R10 ;  /* 0x0000000a11103c25 */ /* 0x002fc8000f8e000a */
[----:B--2---:R-:W-:-:S04]  /*0910*/  @!P3 IMAD.WIDE.U32 R14, R10, R15, R2 ;  /* 0x0000000f0a0eb225 */ /* 0x004fc800078e0002 */
[----:B------:R-:W-:Y:S02]  /*0920*/  @P3 IMAD.MOV.U32 R2, RZ, RZ, R16 ;  /* 0x000000ffff023224 */ /* 0x000fe400078e0010 */
[----:B------:R-:W-:Y:S02]  /*0930*/  @P3 IMAD.IADD R3, R17, 0x1, R9 ;  /* 0x0000000111033824 */ /* 0x000fe400078e0209 */
[----:B------:R-:W-:Y:S02]  /*0940*/  @!P3 IMAD.MOV.U32 R2, RZ, RZ, R14 ;  /* 0x000000ffff02b224 */ /* 0x000fe400078e000e */
[----:B------:R-:W-:Y:S01]  /*0950*/  @!P3 IMAD.MOV.U32 R3, RZ, RZ, R15 ;  /* 0x000000ffff03b224 */ /* 0x000fe200078e000f */
[----:B------:R-:W-:Y:S06]  /*0960*/  @!P4 BRA `(.L_x_5) ;  /* 0x00000000000cc947 */ /* 0x000fec0003800000 */
[----:B------:R-:W-:Y:S01]  /*0970*/  UCGABAR_WAIT ;  /* 0x0000000000007dc7 */ /* 0x000fe20008000000 */
[----:B------:R-:W-:Y:S01]  /*0980*/  CCTL.IVALL ;  /* 0x00000000ff00798f */ /* 0x000fe20002000000 */
[----:B------:R-:W-:Y:S05]  /*0990*/  BRA `(.L_x_6) ;  /* 0x0000000000047947 */ /* 0x000fea0003800000 */
.L_x_5:
[----:B------:R-:W-:Y:S06]  /*09a0*/  BAR.SYNC.DEFER_BLOCKING 0x0 ;  /* 0x0000000000007b1d */ /* 0x000fec0000010000 */
.L_x_6:
[----:B------:R-:W-:Y:S05]  /*09b0*/  @!P1 BRA `(.L_x_7) ;  /* 0x0000009c00289947 */ /* 0x000fea0003800000 */
[----:B------:R-:W-:-:S06]  /*09c0*/  UISETP.GT.U32.AND UP0, UPT, UR11, 0x1, UPT ;  /* 0x000000010b00788c */ /* 0x000fcc000bf04070 */
[----:B------:R-:W-:-:S13]  /*09d0*/  PLOP3.LUT P0, PT, PT, PT, UP0, 0x80, 0x0 ;  /* 0x000000000000781c */ /* 0x000fda0003f0f008 */
[----:B0-----:R-:W-:Y:S05]  /*09e0*/  @P0 EXIT ;  /* 0x000000000000094d */ /* 0x001fea0003800000 */
[----:B------:R-:W-:Y:S01]  /*09f0*/  ULDC.64 UR4, c[0x0][0x750] ;  /* 0x0001d40000047ab9 */ /* 0x000fe20000000a00 */
[----:B------:R-:W-:Y:S01]  /*0a00*/  PRMT R14, RZ, 0x7610, R14 ;  /* 0x00007610ff0e7816 */ /* 0x000fe2000000000e */
[----:B------:R-:W-:Y:S01]  /*0a10*/  IMAD.MOV.U32 R12, RZ, RZ, -0x1 ;  /* 0xffffffffff0c7424 */ /* 0x000fe200078e00ff */
[----:B------:R-:W-:Y:S01]  /*0a20*/  ISETP.GE.U32.AND P0, PT, R2, UR4, PT ;  /* 0x0000000402007c0c */ /* 0x000fe2000bf06070 */
[----:B------:R-:W-:Y:S02]  /*0a30*/  IMAD.MOV.U32 R9, RZ, RZ, -0x1 ;  /* 0xffffffffff097424 */ /* 0x000fe400078e00ff */
[----:B------:R-:W-:Y:S01]  /*0a40*/  IMAD.MOV.U32 R4, RZ, RZ, -0x1 ;  /* 0xffffffffff047424 */ /* 0x000fe200078e00ff */
[----:B------:R-:W-:-:S13]  /*0a50*/  ISETP.GE.U32.AND.EX P0, PT, R3, UR5, PT, P0 ;  /* 0x0000000503007c0c */ /* 0x000fda000bf06100 */
[----:B------:R-:W-:Y:S05]  /*0a60*/  @P0 BRA `(.L_x_8) ;  /* 0x0000000400280947 */ /* 0x000fea0003800000 */
[----:B------:R-:W0:Y:S01]  /*0a70*/  LDC.64 R24, c[0x0][0x728] ;  /* 0x0001ca00ff187b82 */ /* 0x000e220000000a00 */
[----:B------:R-:W-:Y:S02]  /*0a80*/  IMAD.MOV.U32 R14, RZ, RZ, R2 ;  /* 0x000000ffff0e7224 */ /* 0x000fe400078e0002 */
[----:B------:R-:W-:-:S05]  /*0a90*/  IMAD.MOV.U32 R15, RZ, RZ, R3 ;  /* 0x000000ffff0f7224 */ /* 0x000fca00078e0003 */
[----:B------:R-:W1:Y:S08]  /*0aa0*/  LDC R4, c[0x0][0x730] ;  /* 0x0001cc00ff047b82 */ /* 0x000e700000000800 */
[----:B------:R-:W2:Y:S01]  /*0ab0*/  LDC.64 R26, c[0x0][0x720] ;  /* 0x0001c800ff1a7b82 */ /* 0x000ea20000000a00 */
[----:B0-----:R-:W-:-:S04]  /*0ac0*/  ISETP.NE.U32.AND P0, PT, R24, RZ, PT ;  /* 0x000000ff1800720c */ /* 0x001fc80003f05070 */
[----:B------:R-:W-:-:S13]  /*0ad0*/  ISETP.NE.AND.EX P0, PT, R25, RZ, PT, P0 ;  /* 0x000000ff1900720c */ /* 0x000fda0003f05300 */
[----:B-12---:R-:W-:Y:S05]  /*0ae0*/  @!P0 BRA `(.L_x_9) ;  /* 0x0000000000288947 */ /* 0x006fea0003800000 */
[----:B------:R-:W0:Y:S02]  /*0af0*/  LDC R9, c[0x0][0x734] ;  /* 0x0001cd00ff097b82 */ /* 0x000e240000000800 */
[----:B0-----:R-:W-:-:S05]  /*0b00*/  IADD3 R9, P0, R2, R9, RZ ;  /* 0x0000000902097210 */ /* 0x001fca0007f1e0ff */
[----:B------:R-:W-:-:S04]  /*0b10*/  IMAD.X R23, RZ, RZ, R3, P0 ;  /* 0x000000ffff177224 */ /* 0x000fc800000e0603 */
[----:B------:R-:W-:-:S04]  /*0b20*/  IMAD.WIDE.U32 R14, R23, R24, RZ ;  /* 0x00000018170e7225 */ /* 0x000fc800078e00ff */
[----:B------:R-:W-:-:S04]  /*0b30*/  IMAD.WIDE.U32 R16, P0, R9, R25, R14 ;  /* 0x0000001909107225 */ /* 0x000fc8000780000e */
[----:B------:R-:W-:-:S04]  /*0b40*/  IMAD.WIDE.U32 R14, R9, R24, RZ ;  /* 0x00000018090e7225 */ /* 0x000fc800078e00ff */
[----:B------:R-:W-:Y:S01]  /*0b50*/  IMAD.X R19, RZ, RZ, RZ, P0 ;  /* 0x000000ffff137224 */ /* 0x000fe200000e06ff */
[----:B------:R-:W-:Y:S01]  /*0b60*/  IADD3 RZ, P0, R15, R16, RZ ;  /* 0x000000100fff7210 */ /* 0x000fe20007f1e0ff */
[----:B------:R-:W-:-:S04]  /*0b70*/  IMAD.MOV.U32 R18, RZ, RZ, R17 ;  /* 0x000000ffff127224 */ /* 0x000fc800078e0011 */
[----:B------:R-:W-:-:S08]  /*0b80*/  IMAD.WIDE.U32.X R14, R23, R25, R18, P0 ;  /* 0x00000019170e7225 */ /* 0x000fd000000e0412 */
.L_x_9:
[----:B------:R-:W0:Y:S01]  /*0b90*/  LDC.64 R24, c[0x0][0x740] ;  /* 0x0001d000ff187b82 */ /* 0x000e220000000a00 */
[--C-:B------:R-:W-:Y:S01]  /*0ba0*/  SHF.R.U64 R29, R14, R4, R15.reuse ;  /* 0x000000040e1d7219 */ /* 0x100fe2000000120f */
[----:B------:R-:W-:Y:S01]  /*0bb0*/  IMAD R20, R21, R20, R10 ;  /* 0x0000001415147224 */ /* 0x000fe200078e020a */
[----:B------:R-:W-:Y:S01]  /*0bc0*/  SHF.R.U32.HI R4, RZ, R4, R15 ;  /* 0x00000004ff047219 */ /* 0x000fe2000001160f */
[----:B------:R-:W-:Y:S01]  /*0bd0*/  IMAD.MOV.U32 R21, RZ, RZ, 0x1 ;  /* 0x00000001ff157424 */ /* 0x000fe200078e00ff */
[----:B------:R-:W-:-:S03]  /*0be0*/  IADD3 R9, P0, RZ, -R29, RZ ;  /* 0x8000001dff097210 */ /* 0x000fc60007f1e0ff */
[----:B------:R-:W1:Y:S02]  /*0bf0*/  LDC R16, c[0x0][0x718] ;  /* 0x0001c600ff107b82 */ /* 0x000e640000000800 */
[----:B------:R-:W-:Y:S02]  /*0c00*/  IMAD.X R11, RZ, RZ, ~R4, P0 ;  /* 0x000000ffff0b7224 */ /* 0x000fe400000e0e04 */
[----:B------:R-:W-:-:S04]  /*0c10*/  IMAD.WIDE.U32 R14, R9, R26, R2 ;  /* 0x0000001a090e7225 */ /* 0x000fc800078e0002 */
[----:B------:R-:W2:Y:S01]  /*0c20*/  LDC R18, c[0x0][0x708] ;  /* 0x0001c200ff127b82 */ /* 0x000ea20000000800 */
[----:B------:R-:W-:Y:S02]  /*0c30*/  IMAD R4, R11, R26, RZ ;  /* 0x0000001a0b047224 */ /* 0x000fe400078e02ff */
[----:B------:R-:W-:Y:S02]  /*0c40*/  IMAD.MOV.U32 R11, RZ, RZ, -0x1 ;  /* 0xffffffffff0b7424 */ /* 0x000fe400078e00ff */
[----:B------:R-:W-:-:S03]  /*0c50*/  IMAD R9, R9, R27, R4 ;  /* 0x0000001b09097224 */ /* 0x000fc600078e0204 */
[----:B------:R-:W3:Y:S01]  /*0c60*/  LDC R22, c[0x0][0x758] ;  /* 0x0001d600ff167b82 */ /* 0x000ee20000000800 */
[----:B------:R-:W-:Y:S01]  /*0c70*/  IMAD.IADD R9, R15, 0x1, R9 ;  /* 0x000000010f097824 */ /* 0x000fe200078e0209 */
[----:B0-----:R-:W-:-:S04]  /*0c80*/  ISETP.NE.U32.AND P0, PT, R24, RZ, PT ;  /* 0x000000ff1800720c */ /* 0x001fc80003f05070 */
[----:B------:R-:W-:Y:S02]  /*0c90*/  ISETP.NE.AND.EX P0, PT, R25, RZ, PT, P0 ;  /* 0x000000ff1900720c */ /* 0x000fe40003f05300 */
[----:B------:R-:W0:Y:S01]  /*0ca0*/  LDC R23, c[0x0][0x700] ;  /* 0x0001c000ff177b82 */ /* 0x000e220000000800 */
[-CC-:B-1----:R-:W-:Y:S02]  /*0cb0*/  SHF.R.U64 R12, R14, R16.reuse, R9.reuse ;  /* 0x000000100e0c7219 */ /* 0x182fe40000001209 */
[----:B------:R-:W-:-:S05]  /*0cc0*/  SHF.R.U32.HI R9, RZ, R16, R9 ;  /* 0x00000010ff097219 */ /* 0x000fca0000011609 */
[----:B------:R-:W1:Y:S01]  /*0cd0*/  LDC R26, c[0x0][0x748] ;  /* 0x0001d200ff1a7b82 */ /* 0x000e620000000800 */
[-CC-:B--2---:R-:W-:Y:S02]  /*0ce0*/  SHF.R.U64 R30, R12, R18.reuse, R9.reuse ;  /* 0x000000120c1e7219 */ /* 0x184fe40000001209 */
[----:B------:R-:W-:-:S05]  /*0cf0*/  SHF.R.U32.HI R9, RZ, R18, R9 ;  /* 0x00000012ff097219 */ /* 0x000fca0000011609 */
[----:B------:R-:W2:Y:S01]  /*0d00*/  LDC R27, c[0x0][0x738] ;  /* 0x0001ce00ff1b7b82 */ /* 0x000ea20000000800 */
[-CC-:B---3--:R-:W-:Y:S02]  /*0d10*/  SHF.R.U64 R18, R30, R22.reuse, R9.reuse ;  /* 0x000000161e127219 */ /* 0x188fe40000001209 */
[-C--:B------:R-:W-:Y:S02]  /*0d20*/  SHF.L.U32 R4, R11, R22.reuse, RZ ;  /* 0x000000160b047219 */ /* 0x080fe400000006ff */
[----:B------:R-:W-:Y:S01]  /*0d30*/  SHF.R.U32.HI R11, RZ, R22, R9 ;  /* 0x00000016ff0b7219 */ /* 0x000fe20000011609 */
[----:B------:R-:W-:Y:S01]  /*0d40*/  IMAD.MOV.U32 R10, RZ, RZ, R18 ;  /* 0x000000ffff0a7224 */ /* 0x000fe200078e0012 */
[----:B------:R-:W-:Y:S01]  /*0d50*/  LOP3.LUT R9, RZ, R4, RZ, 0x33, !PT ;  /* 0x00000004ff097212 */ /* 0x000fe200078e33ff */
[----:B------:R-:W3:Y:S01]  /*0d60*/  LDC R28, c[0x0][0x710] ;  /* 0x0001c400ff1c7b82 */ /* 0x000ee20000000800 */
[----:B------:R-:W-:Y:S05]  /*0d70*/  @!P0 BRA `(.L_x_10) ;  /* 0x0000000000288947 */ /* 0x000fea0003800000 */
[----:B------:R-:W4:Y:S02]  /*0d80*/  LDC R17, c[0x0][0x74c] ;  /* 0x0001d300ff117b82 */ /* 0x000f240000000800 */
[----:B----4-:R-:W-:-:S05]  /*0d90*/  IADD3 R17, P0, R18, R17, RZ ;  /* 0x0000001112117210 */ /* 0x010fca0007f1e0ff */
        /* <DEDUP_REMOVED lines=8> */
.L_x_10:
[----:B-1----:R-:W-:Y:S01]  /*0e20*/  SHF.R.U64 R10, R10, R26, R11 ;  /* 0x0000001a0a0a7219 */ /* 0x002fe2000000120b */
[----:B0-----:R-:W-:Y:S01]  /*0e30*/  VIADD R11, R23, 0xffffffff ;  /* 0xffffffff170b7836 */ /* 0x001fe20000000000 */
[----:B------:R-:W-:Y:S02]  /*0e40*/  SHF.L.U32 R4, R21, R22, RZ ;  /* 0x0000001615047219 */ /* 0x000fe400000006ff */
[----:B------:R-:W-:Y:S01]  /*0e50*/  LOP3.LUT R9, R30, R9, RZ, 0xc0, !PT ;  /* 0x000000091e097212 */ /* 0x000fe200078ec0ff */
[----:B------:R-:W-:Y:S01]  /*0e60*/  IMAD.MOV R14, RZ, RZ, -R10 ;  /* 0x000000ffff0e7224 */ /* 0x000fe200078e0a0a */
[----:B------:R-:W-:Y:S02]  /*0e70*/  SEL R13, R13, R20, !P3 ;  /* 0x000000140d0d7207 */ /* 0x000fe40005800000 */
[----:B------:R-:W-:Y:S01]  /*0e80*/  LOP3.LUT R11, R12, R11, RZ, 0xc0, !PT ;  /* 0x0000000b0c0b7212 */ /* 0x000fe200078ec0ff */
[----:B------:R-:W-:Y:S02]  /*0e90*/  IMAD R10, R4, R10, R9 ;  /* 0x0000000a040a7224 */ /* 0x000fe400078e0209 */
[----:B--2---:R-:W-:-:S02]  /*0ea0*/  IMAD R4, R14, R27, R18 ;  /* 0x0000001b0e047224 */ /* 0x004fc400078e0212 */
[----:B---3--:R-:W-:Y:S02]  /*0eb0*/  IMAD R13, R10, R28, R13 ;  /* 0x0000001c0a0d7224 */ /* 0x008fe400078e020d */
[----:B------:R-:W-:Y:S02]  /*0ec0*/  IMAD R4, R4, R23, R11 ;  /* 0x0000001704047224 */ /* 0x000fe400078e020b */
[----:B------:R-:W-:-:S03]  /*0ed0*/  IMAD.MOV.U32 R14, RZ, RZ, 0x1 ;  /* 0x00000001ff0e7424 */ /* 0x000fc600078e00ff */
[----:B------:R-:W-:Y:S02]  /*0ee0*/  SEL R9, R4, R13, !P3 ;  /* 0x0000000d04097207 */ /* 0x000fe40005800000 */
[----:B------:R-:W-:Y:S01]  /*0ef0*/  SEL R12, R13, R4, !P3 ;  /* 0x000000040d0c7207 */ /* 0x000fe20005800000 */
[----:B------:R-:W-:-:S07]  /*0f00*/  IMAD.MOV.U32 R4, RZ, RZ, R29 ;  /* 0x000000ffff047224 */ /* 0x000fce00078e001d */
.L_x_8:
[----:B------:R-:W-:-:S08]  /*0f10*/  NOP ;  /* 0x0000000000007918 */ /* 0x000fd00000000000 */
[----:B------:R-:W0:Y:S02]  /*0f20*/  USETMAXREG.TRY_ALLOC.CTAPOOL UP0, 0xe8 ;  /* 0x000000e8000079c8 */ /* 0x000e240008000600 */
[----:B0-----:R-:W-:-:S13]  /*0f30*/  PLOP3.LUT P0, PT, PT, PT, UP0, 0x80, 0x0 ;  /* 0x000000000000781c */ /* 0x001fda0003f0f008 */
[----:B------:R-:W-:Y:S05]  /*0f40*/  @!P0 BRA `(.L_x_8) ;  /* 0xfffffffc00f08947 */ /* 0x000fea000383ffff */
[----:B------:R-:W-:Y:S01]  /*0f50*/  ULDC.64 UR4, c[0x0][0x698] ;  /* 0x0001a60000047ab9 */ /* 0x000fe20000000a00 */
[----:B------:R-:W-:Y:S01]  /*0f60*/  ULDC.64 UR14, c[0x0][0x208] ;  /* 0x00008200000e7ab9 */ /* 0x000fe20000000a00 */
[----:B------:R-:W-:-:S04]  /*0f70*/  ISETP.NE.U32.AND P0, PT, RZ, UR4, PT ;  /* 0x00000004ff007c0c */ /* 0x000fc8000bf05070 */
[----:B------:R-:W-:-:S13]  /*0f80*/  ISETP.NE.AND.EX P0, PT, RZ, UR5, PT, P0 ;  /* 0x00000005ff007c0c */ /* 0x000fda000bf05300 */
[----:B------:R-:W-:Y:S05]  /*0f90*/  @!P0 BRA `(.L_x_11) ;  /* 0x0000000000208947 */ /* 0x000fea0003800000 */
[----:B------:R-:W0:Y:S02]  /*0fa0*/  LDC.64 R10, c[0x0][0x698] ;  /* 0x0001a600ff0a7b82 */ /* 0x000e240000000a00 */
[----:B0-----:R-:W2:Y:S02]  /*0fb0*/  LDG.E.64 R10, desc[UR14][R10.64] ;  /* 0x0000000e0a0a7981 */ /* 0x001ea4000c1e1b00 */
[----:B--2---:R-:W-:-:S04]  /*0fc0*/  ISETP.NE.U32.AND P0, PT, R10, RZ, PT ;  /* 0x000000ff0a00720c */ /* 0x004fc80003f05070 */
[----:B------:R-:W-:-:S13]  /*0fd0*/  ISETP.NE.AND.EX P0, PT, R11, RZ, PT, P0 ;  /* 0x000000ff0b00720c */ /* 0x000fda0003f05300 */
[----:B------:R-:W-:Y:S05]  /*0fe0*/  @!P0 BRA `(.L_x_11) ;  /* 0x00000000000c8947 */ /* 0x000fea0003800000 */
[----:B------:R-:W2:Y:S02]  /*0ff0*/  LD.E R10, desc[UR14][R10.64] ;  /* 0x0000000e0a0a7980 */ /* 0x000ea4000c101900 */
[----:B--2---:R-:W-:Y:S01]  /*1000*/  R2UR UR18, R10 ;  /* 0x000000000a1272ca */ /* 0x004fe200000e0000 */
[----:B------:R-:W-:-:S14]  /*1010*/  BRA `(.L_x_12) ;  /* 0x0000000000247947 */ /* 0x000fdc0003800000 */
.L_x_11:
[----:B------:R-:W-:Y:S02]  /*1020*/  ULDC.64 UR4, c[0x0][0x688] ;  /* 0x0001a20000047ab9 */ /* 0x000fe40000000a00 */
[----:B------:R-:W-:-:S04]  /*1030*/  ISETP.NE.U32.AND P0, PT, RZ, UR4, PT ;  /* 0x00000004ff007c0c */ /* 0x000fc8000bf05070 */
[----:B------:R-:W-:-:S13]  /*1040*/  ISETP.NE.AND.EX P0, PT, RZ, UR5, PT, P0 ;  /* 0x00000005ff007c0c */ /* 0x000fda000bf05300 */
[----:B------:R-:W-:Y:S05]  /*1050*/  @!P0 BRA `(.L_x_13) ;  /* 0x0000000000108947 */ /* 0x000fea0003800000 */
[----:B------:R-:W0:Y:S02]  /*1060*/  LDC.64 R10, c[0x0][0x688] ;  /* 0x0001a200ff0a7b82 */ /* 0x000e240000000a00 */
[----:B0-----:R-:W2:Y:S02]  /*1070*/  LDG.E R10, desc[UR14][R10.64] ;  /* 0x0000000e0a0a7981 */ /* 0x001ea4000c1e1900 */
[----:B--2---:R-:W-:Y:S01]  /*1080*/  R2UR UR18, R10 ;  /* 0x000000000a1272ca */ /* 0x004fe200000e0000 */
[----:B------:R-:W-:-:S14]  /*1090*/  BRA `(.L_x_12) ;  /* 0x0000000000047947 */ /* 0x000fdc0003800000 */
.L_x_13:
[----:B------:R-:W-:-:S05]  /*10a0*/  ULDC UR18, c[0x0][0x680] ;  /* 0x0001a00000127ab9 */ /* 0x000fca0000000800 */
.L_x_12:
[----:B------:R-:W-:Y:S02]  /*10b0*/  ULDC.64 UR4, c[0x0][0x6a0] ;  /* 0x0001a80000047ab9 */ /* 0x000fe40000000a00 */
        /* <DEDUP_REMOVED lines=11> */
.L_x_14:
        /* <DEDUP_REMOVED lines=8> */
.L_x_16:
[----:B------:R-:W-:-:S05]  /*11f0*/  ULDC UR19, c[0x0][0x684] ;  /* 0x0001a10000137ab9 */ /* 0x000fca0000000800 */
.L_x_15:
[----:B------:R-:W-:-:S13]  /*1200*/  LOP3.LUT P0, RZ, R14, 0xff, RZ, 0xc0, !PT ;  /* 0x000000ff0eff7812 */ /* 0x000fda000780c0ff */
[----:B------:R-:W-:Y:S05]  /*1210*/  @!P0 EXIT ;  /* 0x000000000000894d */ /* 0x000fea0003800000 */
[----:B------:R-:W-:Y:S01]  /*1220*/  ULDC UR4, c[0x0][0x28c] ;  /* 0x0000a30000047ab9 */ /* 0x000fe20000000800 */
[----:B------:R-:W-:Y:S02]  /*1230*/  ULOP3.LUT UR20, UR6, 0x1, URZ, 0xfc, !UPT ;  /* 0x0000000106147892 */ /* 0x000fe4000f8efc3f */
[----:B------:R-:W-:-:S04]  /*1240*/  UIADD3 UR4, UR4, 0x7f, URZ ;  /* 0x0000007f04047890 */ /* 0x000fc8000fffe03f */
[----:B------:R-:W-:-:S04]  /*1250*/  USHF.R.S32.HI UR5, URZ, 0x1f, UR4 ;  /* 0x0000001f3f057899 */ /* 0x000fc80008011404 */
[----:B------:R-:W-:-:S03]  /*1260*/  ULEA.HI UR5, UR5, UR4, URZ, 0x7 ;  /* 0x0000000405057291 */ /* 0x000fc6000f8f383f */
[----:B------:R-:W-:Y:S01]  /*1270*/  UMOV UR4, URZ ;  /* 0x0000003f00047c82 */ /* 0x000fe20008000000 */
[----:B------:R-:W-:-:S03]  /*1280*/  USHF.R.S32.HI UR7, URZ, 0x7, UR5 ;  /* 0x000000073f077899 */ /* 0x000fc60008011405 */
[----:B------:R-:W-:-:S09]  /*1290*/  UMOV UR5, URZ ;  /* 0x0000003f00057c82 */ /* 0x000fd20008000000 */
.L_x_255:
[----:B------:R-:W-:Y:S02]  /*12a0*/  LOP3.LUT R10, R0, 0x80, RZ, 0xc0, !PT ;  /* 0x00000080000a7812 */ /* 0x000fe400078ec0ff */
[----:B------:R-:W-:Y:S02]  /*12b0*/  CS2R R88, SRZ ;  /* 0x0000000000587805 */ /* 0x000fe4000001ff00 */
[----:B------:R-:W-:Y:S02]  /*12c0*/  CS2R R90, SRZ ;  /* 0x00000000005a7805 */ /* 0x000fe4000001ff00 */
[----:B------:R-:W-:Y:S02]  /*12d0*/  CS2R R92, SRZ ;  /* 0x00000000005c7805 */ /* 0x000fe4000001ff00 */
[----:B------:R-:W-:Y:S02]  /*12e0*/  SHF.R.U32.HI R11, RZ, 0x7, R10 ;  /* 0x00000007ff0b7819 */ /* 0x000fe4000001160a */
[----:B------:R-:W-:-:S02]  /*12f0*/  CS2R R94, SRZ ;  /* 0x00000000005e7805 */ /* 0x000fc4000001ff00 */
[----:B------:R-:W-:Y:S02]  /*1300*/  VIMNMX R10, RZ, UR7, PT ;  /* 0x00000007ff0a7c48 */ /* 0x000fe4000bfe0100 */
[----:B------:R-:W-:Y:S02]  /*1310*/  CS2R R96, SRZ ;  /* 0x0000000000607805 */ /* 0x000fe4000001ff00 */
[----:B------:R-:W-:Y:S02]  /*1320*/  CS2R R98, SRZ ;  /* 0x0000000000627805 */ /* 0x000fe4000001ff00 */
[----:B------:R-:W-:Y:S01]  /*1330*/  CS2R R100, SRZ ;  /* 0x0000000000647805 */ /* 0x000fe2000001ff00 */
[----:B------:R-:W0:Y:S01]  /*1340*/  SHFL.IDX PT, R11, R11, RZ, 0x1f ;  /* 0x00001fff0b0b7589 */ /* 0x000e2200000e0000 */
[----:B------:R-:W-:Y:S02]  /*1350*/  IADD3 R10, -R10, UR7, RZ ;  /* 0x000000070a0a7c10 */ /* 0x000fe4000fffe1ff */
[----:B------:R-:W-:-:S02]  /*1360*/  CS2R R102, SRZ ;  /* 0x0000000000667805 */ /* 0x000fc4000001ff00 */
[----:B------:R-:W-:Y:S02]  /*1370*/  CS2R R104, SRZ ;  /* 0x0000000000687805 */ /* 0x000fe4000001ff00 */
[----:B------:R-:W-:Y:S02]  /*1380*/  CS2R R106, SRZ ;  /* 0x00000000006a7805 */ /* 0x000fe4000001ff00 */
[----:B------:R-:W-:Y:S02]  /*1390*/  ISETP.GE.AND P0, PT, R10, 0x1, PT ;  /* 0x000000010a00780c */ /* 0x000fe40003f06270 */
[----:B------:R-:W-:Y:S02]  /*13a0*/  CS2R R108, SRZ ;  /* 0x00000000006c7805 */ /* 0x000fe4000001ff00 */
[----:B------:R-:W-:Y:S02]  /*13b0*/  CS2R R110, SRZ ;  /* 0x00000000006e7805 */ /* 0x000fe4000001ff00 */
[----:B------:R-:W-:-:S02]  /*13c0*/  CS2R R112, SRZ ;  /* 0x0000000000707805 */ /* 0x000fc4000001ff00 */
[----:B------:R-:W-:Y:S02]  /*13d0*/  CS2R R114, SRZ ;  /* 0x0000000000727805 */ /* 0x000fe4000001ff00 */
[----:B------:R-:W-:Y:S02]  /*13e0*/  CS2R R116, SRZ ;  /* 0x0000000000747805 */ /* 0x000fe4000001ff00 */
[----:B------:R-:W-:Y:S02]  /*13f0*/  CS2R R118, SRZ ;  /* 0x0000000000767805 */ /* 0x000fe4000001ff00 */
[----:B------:R-:W-:Y:S02]  /*1400*/  CS2R R120, SRZ ;  /* 0x0000000000787805 */ /* 0x000fe4000001ff00 */
[----:B------:R-:W-:Y:S02]  /*1410*/  CS2R R122, SRZ ;  /* 0x00000000007a7805 */ /* 0x000fe4000001ff00 */
[----:B------:R-:W-:-:S02]  /*1420*/  CS2R R124, SRZ ;  /* 0x00000000007c7805 */ /* 0x000fc4000001ff00 */
[----:B------:R-:W-:Y:S02]  /*1430*/  CS2R R126, SRZ ;  /* 0x00000000007e7805 */ /* 0x000fe4000001ff00 */
[----:B------:R-:W-:Y:S02]  /*1440*/  CS2R R128, SRZ ;  /* 0x0000000000807805 */ /* 0x000fe4000001ff00 */
[----:B------:R-:W-:Y:S02]  /*1450*/  CS2R R130, SRZ ;  /* 0x0000000000827805 */ /* 0x000fe4000001ff00 */
[----:B------:R-:W-:Y:S02]  /*1460*/  CS2R R132, SRZ ;  /* 0x0000000000847805 */ /* 0x000fe4000001ff00 */
[----:B----4-:R-:W-:Y:S02]  /*1470*/  CS2R R134, SRZ ;  /* 0x0000000000867805 */ /* 0x010fe4000001ff00 */
[----:B------:R-:W-:-:S02]  /*1480*/  CS2R R136, SRZ ;  /* 0x0000000000887805 */ /* 0x000fc4000001ff00 */
[----:B------:R-:W-:Y:S02]  /*1490*/  CS2R R138, SRZ ;  /* 0x00000000008a7805 */ /* 0x000fe4000001ff00 */
[----:B------:R-:W-:Y:S02]  /*14a0*/  CS2R R140, SRZ ;  /* 0x00000000008c7805 */ /* 0x000fe4000001ff00 */
[----:B------:R-:W-:Y:S02]  /*14b0*/  CS2R R142, SRZ ;  /* 0x00000000008e7805 */ /* 0x000fe4000001ff00 */
[----:B0-----:R-:W-:Y:S02]  /*14c0*/  R2UR UR8, R11 ;  /* 0x000000000b0872ca */ /* 0x001fe400000e0000 */
[----:B---3--:R-:W-:Y:S02]  /*14d0*/  CS2R R144, SRZ ;  /* 0x0000000000907805 */ /* 0x008fe4000001ff00 */
        /* <DEDUP_REMOVED lines=34> */
[----:B------:R-:W-:Y:S01]  /*1700*/  CS2R R86, SRZ ;  /* 0x0000000000567805 */ /* 0x000fe2000001ff00 */
[----:B------:R-:W-:Y:S06]  /*1710*/  @!P0 BRA `(.L_x_17) ;  /* 0x0000000400708947 */ /* 0x000fec0003800000 */
[----:B------:R-:W0:Y:S01]  /*1720*/  S2UR UR11, SR_CgaCtaId ;  /* 0x00000000000b79c3 */ /* 0x000e220000008800 */
[----:B------:R-:W-:Y:S01]  /*1730*/  ULEA.HI UR9, UR8, UR8, URZ, 0x1 ;  /* 0x0000000808097291 */ /* 0x000fe2000f8f083f */
[----:B------:R-:W-:Y:S01]  /*1740*/  IMAD.U32 R17, RZ, RZ, UR4 ;  /* 0x00000004ff117e24 */ /* 0x000fe2000f8e00ff */
[----:B------:R-:W-:Y:S01]  /*1750*/  UMOV UR10, 0x400 ;  /* 0x00000400000a7882 */ /* 0x000fe20000000000 */
[----:B------:R-:W-:Y:S01]  /*1760*/  IMAD.U32 R11, RZ, RZ, UR5 ;  /* 0x00000005ff0b7e24 */ /* 0x000fe2000f8e00ff */
[----:B------:R-:W-:Y:S02]  /*1770*/  ULOP3.LUT UR9, UR9, 0xffffe, URZ, 0xc0, !UPT ;  /* 0x000ffffe09097892 */ /* 0x000fe4000f8ec03f */
[----:B------:R-:W-:Y:S02]  /*1780*/  UPLOP3.LUT UP0, UPT, UPT, UPT, UPT, 0x40, 0x0 ;  /* 0x000000000000789c */ /* 0x000fe40003f0e870 */
[----:B------:R-:W-:Y:S01]  /*1790*/  UIADD3 UR9, UR8, -UR9, URZ ;  /* 0x8000000908097290 */ /* 0x000fe2000fffe03f */
[----:B------:R-:W-:Y:S01]  /*17a0*/  UMOV UR13, UR5 ;  /* 0x00000005000d7c82 */ /* 0x000fe20008000000 */
[----:B0-----:R-:W-:-:S04]  /*17b0*/  ULEA UR10, UR11, UR10, 0x18 ;  /* 0x0000000a0b0a7291 */ /* 0x001fc8000f8ec03f */
[----:B------:R-:W-:-:S04]  /*17c0*/  ULEA UR9, UR9, UR10, 0xc ;  /* 0x0000000a09097291 */ /* 0x000fc8000f8e603f */
[----:B------:R-:W-:-:S04]  /*17d0*/  UIADD3 UR9, UR9, 0x180, URZ ;  /* 0x0000018009097890 */ /* 0x000fc8000fffe03f */
[----:B------:R-:W-:-:S04]  /*17e0*/  USHF.R.U32.HI UR9, URZ, 0x4, UR9 ;  /* 0x000000043f097899 */ /* 0x000fc80008011609 */
[----:B------:R-:W-:-:S12]  /*17f0*/  ULOP3.LUT UR12, UR9, 0x3fff, URZ, 0xc0, !UPT ;  /* 0x00003fff090c7892 */ /* 0x000fd8000f8ec03f */
.L_x_24:
[----:B------:R-:W-:-:S06]  /*1800*/  UISETP.NE.AND UP1, UPT, UR20, 0x3, UPT ;  /* 0x000000031400788c */ /* 0x000fcc000bf25270 */
[----:B------:R-:W-:-:S13]  /*1810*/  PLOP3.LUT P1, PT, PT, PT, UP1, 0x80, 0x0 ;  /* 0x000000000000781c */ /* 0x000fda0003f2f018 */
[----:B0-----:R-:W-:Y:S05]  /*1820*/  @!P1 BRA `(.L_x_18) ;  /* 0x0000000000049947 */ /* 0x001fea0003800000 */
[----:B------:R-:W-:Y:S01]  /*1830*/  BPT.TRAP 0x1 ;  /* 0x000000040000795c */ /* 0x000fe20000300000 */
.L_x_18:
[----:B------:R-:W0:Y:S01]  /*1840*/  S2UR UR9, SR_CgaCtaId ;  /* 0x00000000000979c3 */ /* 0x000e220000008800 */
[----:B------:R-:W-:Y:S01]  /*1850*/  UMOV UR8, 0x400 ;  /* 0x0000040000087882 */ /* 0x000fe20000000000 */
[----:B------:R-:W-:Y:S01]  /*1860*/  SHF.L.U32 R15, R17, 0x1f, RZ ;  /* 0x0000001f110f7819 */ /* 0x000fe200000006ff */
[----:B0-----:R-:W-:-:S04]  /*1870*/  ULEA UR21, UR9, UR8, 0x18 ;  /* 0x0000000809157291 */ /* 0x001fc8000f8ec03f */
[----:B------:R-:W-:-:S09]  /*1880*/  ULEA UR8, UR13, UR21, 0x3 ;  /* 0x000000150d087291 */ /* 0x000fd2000f8e183f */
[----:B------:R0:W1:Y:S01]  /*1890*/  SYNCS.PHASECHK.TRANS64.TRYWAIT P0, [UR8], R15 ;  /* 0x0000000fff0075a7 */ /* 0x0000620008000148 */
[----:B------:R-:W-:Y:S05]  /*18a0*/  @!P1 BRA `(.L_x_19) ;  /* 0x0000000000049947 */ /* 0x000fea0003800000 */
[----:B------:R-:W-:Y:S01]  /*18b0*/  BPT.TRAP 0x1 ;  /* 0x000000040000795c */ /* 0x000fe20000300000 */
.L_x_19:
[C---:B------:R-:W-:Y:S02]  /*18c0*/  IMAD.SHL.U32 R13, R0.reuse, 0x40, RZ ;  /* 0x00000040000d7824 */ /* 0x040fe400078e00ff */
[C---:B------:R-:W-:Y:S02]  /*18d0*/  IMAD.SHL.U32 R14, R0.reuse, 0x400, RZ ;  /* 0x00000400000e7824 */ /* 0x040fe400078e00ff */
[----:B------:R-:W-:Y:S01]  /*18e0*/  IMAD.SHL.U32 R16, R0, 0x20, RZ ;  /* 0x0000002000107824 */ /* 0x000fe200078e00ff */
[----:B------:R-:W-:-:S04]  /*18f0*/  LOP3.LUT R13, R13, 0x3800, RZ, 0xc0, !PT ;  /* 0x000038000d0d7812 */ /* 0x000fc800078ec0ff */
[----:B------:R-:W-:Y:S01]  /*1900*/  LOP3.LUT R13, R13, 0x400, R14, 0xf8, !PT ;  /* 0x000004000d0d7812 */ /* 0x000fe200078ef80e */
[----:B------:R-:W-:-:S03]  /*1910*/  IMAD.SHL.U32 R14, R0, 0x10, RZ ;  /* 0x00000010000e7824 */ /* 0x000fc600078e00ff */
[----:B------:R-:W-:-:S04]  /*1920*/  LOP3.LUT R13, R13, 0x380, R16, 0xf8, !PT ;  /* 0x000003800d0d7812 */ /* 0x000fc800078ef810 */
[----:B------:R-:W-:Y:S01]  /*1930*/  LOP3.LUT R13, R13, 0x20, R14, 0xf8, !PT ;  /* 0x000000200d0d7812 */ /* 0x000fe200078ef80e */
[----:B------:R-:W-:-:S03]  /*1940*/  IMAD.U32 R14, RZ, RZ, UR13 ;  /* 0x0000000dff0e7e24 */ /* 0x000fc6000f8e00ff */
[----:B------:R-:W-:-:S05]  /*1950*/  SHF.R.U32.HI R13, RZ, 0x3, R13 ;  /* 0x00000003ff0d7819 */ /* 0x000fca000001160d */
[----:B------:R-:W-:Y:S01]  /*1960*/  IMAD R13, R14, 0x1000, R13 ;  /* 0x000010000e0d7824 */ /* 0x000fe200078e020d */
[----:B-1----:R-:W-:Y:S06]  /*1970*/  @P0 BRA `(.L_x_20) ;  /* 0x0000000000080947 */ /* 0x002fec0003800000 */
[----:B------:R-:W1:Y:S02]  /*1980*/  SYNCS.PHASECHK.TRANS64.TRYWAIT P0, [UR8], R15 ;  /* 0x0000000fff0075a7 */ /* 0x000e640008000148 */
[----:B-1----:R-:W-:Y:S05]  /*1990*/  @!P0 BRA `(.L_x_21) ;  /* 0x000000a400288947 */ /* 0x002fea0003800000 */
.L_x_20:
[----:B------:R-:W-:Y:S01]  /*19a0*/  LDS R152, [R13+UR21+0x30180] ;  /* 0x030180150d987984 */ /* 0x000fe20008000800 */
[----:B------:R-:W-:Y:S02]  /*19b0*/  UIADD3 UR8, UR21, 0x18180, URZ ;  /* 0x0001818015087890 */ /* 0x000fe4000fffe03f */
[----:B------:R-:W-:Y:S01]  /*19c0*/  ULOP3.LUT UR16, UR12, 0x10000, URZ, 0xfc, !UPT ;  /* 0x000100000c107892 */ /* 0x000fe2000f8efc3f */
[----:B------:R-:W-:Y:S01]  /*19d0*/  LDS R153, [R13+UR21+0x30980] ;  /* 0x030980150d997984 */ /* 0x000fe20008000800 */
[----:B------:R-:W-:Y:S02]  /*19e0*/  USHF.R.U32.HI UR8, URZ, 0x4, UR8 ;  /* 0x000000043f087899 */ /* 0x000fe40008011608 */
[----:B------:R-:W-:Y:S01]  /*19f0*/  ULEA UR16, UR13, UR16, 0xa ;  /* 0x000000100d107291 */ /* 0x000fe2000f8e503f */
[----:B------:R-:W-:Y:S01]  /*1a00*/  LDS R154, [R13+UR21+0x30188] ;  /* 0x030188150d9a7984 */ /* 0x000fe20008000800 */
[----:B------:R-:W-:Y:S01]  /*1a10*/  ULOP3.LUT UR8, UR8, 0x3fff, URZ, 0xc0, !UPT ;  /* 0x00003fff08087892 */ /* 0x000fe2000f8ec03f */
[----:B------:R-:W-:-:S02]  /*1a20*/  UMOV UR9, 0x80000020 ;  /* 0x8000002000097882 */ /* 0x000fc40000000000 */
[----:B------:R-:W2:Y:S01]  /*1a30*/  LDS R155, [R13+UR21+0x30988] ;  /* 0x030988150d9b7984 */ /* 0x000ea20008000800 */
[----:B------:R-:W-:Y:S01]  /*1a40*/  ULOP3.LUT UR8, UR8, 0x10000, URZ, 0xfc, !UPT ;  /* 0x0001000008087892 */ /* 0x000fe2000f8efc3f */
[----:B------:R-:W-:-:S03]  /*1a50*/  UMOV UR11, 0x40000040 ;  /* 0x40000040000b7882 */ /* 0x000fc60000000000 */
[----:B------:R-:W-:-:S03]  /*1a60*/  ULEA UR17, UR13, UR8, 0xa ;  /* 0x000000080d117291 */ /* 0x000fc6000f8e503f */
[----:B------:R-:W-:-:S04]  /*1a70*/  UMOV UR8, UR16 ;  /* 0x0000001000087c82 */ /* 0x000fc80008000000 */
[----:B------:R-:W-:Y:S01]  /*1a80*/  UMOV UR10, UR17 ;  /* 0x00000011000a7c82 */ /* 0x000fe20008000000 */
[----:B--2---:R-:W-:-:S06]  /*1a90*/  WARPGROUP.ARRIVE ;  /* 0x00000000000079c5 */ /* 0x004fcc0000000000 */
[----:B------:R-:W-:Y:S01]  /*1aa0*/  IGMMA.SP.64x128x64.S8.S8 R88, gdesc[UR8], R88, UP0, R152 ;  /* 0x03809800085879f1 */ /* 0x000fe2000bf41258 */
[----:B------:R-:W-:Y:S01]  /*1ab0*/  UIADD3 UR8, UR16, 0x200, URZ ;  /* 0x0000020010087890 */ /* 0x000fe2000fffe03f */
[----:B------:R-:W-:-:S08]  /*1ac0*/  UMOV UR9, 0x80000020 ;  /* 0x8000002000097882 */ /* 0x000fd00000000000 */
[----:B------:R-:W-:Y:S01]  /*1ad0*/  IGMMA.SP.64x128x64.S8.S8 R24, gdesc[UR8], R24, UP0, R153 ;  /* 0x03809900081879f1 */ /* 0x000fe2000bf41218 */
[----:B------:R-:W-:Y:S02]  /*1ae0*/  UIADD3 UR8, UR16, 0x2, URZ ;  /* 0x0000000210087890 */ /* 0x000fe4000fffe03f */
[----:B------:R-:W-:Y:S01]  /*1af0*/  UIADD3 UR10, UR17, 0x4, URZ ;  /* 0x00000004110a7890 */ /* 0x000fe2000fffe03f */
[----:B------:R-:W-:Y:S01]  /*1b00*/  UMOV UR9, 0x80000020 ;  /* 0x8000002000097882 */ /* 0x000fe20000000000 */
[----:B------:R-:W-:-:S07]  /*1b10*/  UMOV UR11, 0x40000040 ;  /* 0x40000040000b7882 */ /* 0x000fce0000000000 */
[----:B------:R-:W-:Y:S01]  /*1b20*/  IGMMA.SP.64x128x64.S8.S8 R88, gdesc[UR8], R88, R154 ;  /* 0x03809a00085879f1 */ /* 0x000fe20008741258 */
[----:B------:R-:W-:Y:S01]  /*1b30*/  UIADD3 UR8, UR16, 0x202, URZ ;  /* 0x0000020210087890 */ /* 0x000fe2000fffe03f */
[----:B------:R-:W-:-:S08]  /*1b40*/  UMOV UR9, 0x80000020 ;  /* 0x8000002000097882 */ /* 0x000fd00000000000 */
[----:B------:R-:W-:Y:S03]  /*1b50*/  IGMMA.SP.64x128x64.S8.S8 R24, gdesc[UR8], R24, R155, gsb0 ;  /* 0x03809b00081879f1 */ /* 0x000fe60008041218 */
[----:B------:R-:W-:Y:S02]  /*1b60*/  WARPGROUP.DEPBAR.LE gsb0, 0x0 ;  /* 0x00008000000079c5 */ /* 0x000fe40000010000 */
[----:B------:R-:W-:Y:S05]  /*1b70*/  @!P1 BRA `(.L_x_22) ;  /* 0x0000000000049947 */ /* 0x000fea0003800000 */
[----:B------:R-:W-:Y:S01]  /*1b80*/  BPT.TRAP 0x1 ;  /* 0x000000040000795c */ /* 0x000fe20000300000 */
.L_x_22:
[----:B------:R-:W-:Y:S01]  /*1b90*/  LOP3.LUT P0, RZ, R6, R5, RZ, 0xc0, !PT ;  /* 0x0000000506ff7212 */ /* 0x000fe2000780c0ff */
[----:B------:R-:W-:-:S12]  /*1ba0*/  UISETP.GT.U32.AND UP0, UPT, UR6, 0x1, UPT ;  /* 0x000000010600788c */ /* 0x000fd8000bf04070 */
[----:B------:R-:W-:-:S05]  /*1bb0*/  @P0 LEA R13, R11, UR21, 0x3 ;  /* 0x000000150b0d0c11 */ /* 0x000fca000f8e18ff */
[----:B-1----:R-:W-:-:S05]  /*1bc0*/  @P0 VIADD R14, R13, 0x30 ;  /* 0x000000300d0e0836 */ /* 0x002fca0000000000 */
[----:B------:R-:W-:-:S04]  /*1bd0*/  @P0 PRMT R14, R7, 0x654, R14 ;  /* 0x00000654070e0816 */ /* 0x000fc8000000000e */
[----:B------:R1:W-:Y:S01]  /*1be0*/  @P0 SYNCS.ARRIVE.TRANS64.RED.A1T0 RZ, [R14+URZ], RZ ;  /* 0x000000ff0eff09a7 */ /* 0x0003e2000810043f */
[----:B------:R-:W-:-:S13]  /*1bf0*/  PLOP3.LUT P0, PT, PT, PT, UP0, 0x80, 0x0 ;  /* 0x000000000000781c */ /* 0x000fda0003f0f008 */
[----:B-1----:R-:W-:Y:S05]  /*1c00*/  @P0 BRA `(.L_x_23) ;  /* 0x0000000000040947 */ /* 0x002fea0003800000 */
[----:B------:R-:W-:Y:S01]  /*1c10*/  BPT.TRAP 0x1 ;  /* 0x000000040000795c */ /* 0x000fe20000300000 */
.L_x_23:
[----:B------:R-:W-:Y:S01]  /*1c20*/  UIADD3 UR13, UR13, 0x1, URZ ;  /* 0x000000010d0d7890 */ /* 0x000fe2000fffe03f */
[C---:B------:R-:W-:Y:S01]  /*1c30*/  ISETP.GT.AND P1, PT, R10.reuse, 0x1, PT ;  /* 0x000000010a00780c */ /* 0x040fe20003f24270 */
[----:B------:R-:W-:Y:S02]  /*1c40*/  VIADD R11, R11, 0x1 ;  /* 0x000000010b0b7836 */ /* 0x000fe40000000000 */
[----:B------:R-:W-:Y:S01]  /*1c50*/  UISETP.NE.AND UP0, UPT, UR13, 0x6, UPT ;  /* 0x000000060d00788c */ /* 0x000fe2000bf05270 */
[----:B------:R-:W-:Y:S02]  /*1c60*/  VIADD R10, R10, 0xffffffff ;  /* 0xffffffff0a0a7836 */ /* 0x000fe40000000000 */
[C---:B------:R-:W-:Y:S01]  /*1c70*/  ISETP.NE.AND P0, PT, R11.reuse, 0x6, PT ;  /* 0x000000060b00780c */ /* 0x040fe20003f05270 */
[----:B------:R-:W-:Y:S02]  /*1c80*/  USEL UR8, URZ, 0x1, UP0 ;  /* 0x000000013f087887 */ /* 0x000fe40008000000 */
[----:B------:R-:W-:Y:S01]  /*1c90*/  USEL UR13, UR13, URZ, UP0 ;  /* 0x0000003f0d0d7287 */ /* 0x000fe20008000000 */
[----:B------:R-:W-:Y:S01]  /*1ca0*/  SEL R11, R11, RZ, P0 ;  /* 0x000000ff0b0b7207 */ /* 0x000fe20000000000 */
[----:B------:R-:W-:-:S02]  /*1cb0*/  UPLOP3.LUT UP0, UPT, UPT, UPT, UPT, 0x80, 0x0 ;  /* 0x000000000000789c */ /* 0x000fc40003f0f070 */
[----:B------:R-:W-:Y:S01]  /*1cc0*/  LOP3.LUT R17, R17, UR8, RZ, 0x3c, !PT ;  /* 0x0000000811117c12 */ /* 0x000fe2000f8e3cff */
[----:B------:R-:W-:Y:S08]  /*1cd0*/  @P1 BRA `(.L_x_24) ;  /* 0xfffffff800c81947 */ /* 0x000ff0000383ffff */
.L_x_17:
[----:B------:R-:W-:Y:S01]  /*1ce0*/  LOP3.LUT R10, R0, 0x60, RZ, 0xc0, !PT ;  /* 0x00000060000a7812 */ /* 0x000fe200078ec0ff */
[----:B------:R-:W-:Y:S01]  /*1cf0*/  UIADD3 UR5, UR7, UR5, URZ ;  /* 0x0000000507057290 */ /* 0x000fe2000fffe03f */
[----:B------:R-:W-:Y:S01]  /*1d00*/  SHF.R.U32.HI R11, RZ, 0x2, R0 ;  /* 0x00000002ff0b7819 */ /* 0x000fe20000011600 */
[----:B------:R-:W-:Y:S01]  /*1d10*/  ULDC UR11, c[0x0][0x284] ;  /* 0x0000a100000b7ab9 */ /* 0x000fe20000000800 */
[----:B------:R-:W-:Y:S01]  /*1d20*/  SHF.R.U32.HI R10, RZ, 0x5, R10 ;  /* 0x00000005ff0a7819 */ /* 0x000fe2000001160a */
[----:B------:R-:W-:Y:S01]  /*1d30*/  UISETP.GT.U32.AND UP0, UPT, UR5, 0x5, UPT ;  /* 0x000000050500788c */ /* 0x000fe2000bf04070 */
[----:B------:R-:W-:Y:S01]  /*1d40*/  LOP3.LUT R11, R11, 0x7, RZ, 0xc0, !PT ;  /* 0x000000070b0b7812 */ /* 0x000fe200078ec0ff */
[----:B------:R-:W-:Y:S01]  /*1d50*/  UISETP.GE.U32.AND UP1, UPT, UR7, 0x6, UPT ;  /* 0x000000060700788c */ /* 0x000fe2000bf26070 */
[----:B------:R-:W-:Y:S01]  /*1d60*/  SHF.R.U32.HI R14, RZ, 0x1, R0 ;  /* 0x00000001ff0e7819 */ /* 0x000fe20000011600 */
[----:B------:R-:W-:Y:S01]  /*1d70*/  IMAD.SHL.U32 R16, R10, 0x10, RZ ;  /* 0x000000100a107824 */ /* 0x000fe200078e00ff */
[----:B------:R-:W-:Y:S01]  /*1d80*/  UISETP.LT.U32.AND UP0, UPT, UR7, 0x6, UP0 ;  /* 0x000000060700788c */ /* 0x000fe20008701070 */
[----:B------:R-:W-:Y:S01]  /*1d90*/  SHF.R.S32.HI R20, RZ, 0x1f, R4 ;  /* 0x0000001fff147819 */ /* 0x000fe20000011404 */
[----:B------:R-:W-:Y:S01]  /*1da0*/  ULDC.64 UR12, c[0x0][0x6d0] ;  /* 0x0001b400000c7ab9 */ /* 0x000fe20000000a00 */
[----:B------:R-:W-:Y:S01]  /*1db0*/  UIMAD.WIDE.U32 UR8, UR5, -0x55555555, URZ ;  /* 0xaaaaaaab050878a5 */ /* 0x000fe2000f8e003f */
[--C-:B------:R-:W-:Y:S01]  /*1dc0*/  LOP3.LUT R13, R16, 0xfffffff0, R11.reuse, 0xe2, !PT ;  /* 0xfffffff0100d7812 */ /* 0x100fe200078ee20b */
[----:B------:R-:W-:Y:S01]  /*1dd0*/  IMAD R11, R10, -0x10, -R11 ;  /* 0xfffffff00a0b7824 */ /* 0x000fe200078e0a0b */
[----:B------:R-:W1:Y:S01]  /*1de0*/  LDC R16, c[0x0][0x288] ;  /* 0x0000a200ff107b82 */ /* 0x000e620000000800 */
[----:B------:R-:W-:Y:S01]  /*1df0*/  LOP3.LUT R10, R8, 0x1, RZ, 0xc0, !PT ;  /* 0x00000001080a7812 */ /* 0x000fe200078ec0ff */
[----:B------:R-:W-:Y:S01]  /*1e00*/  USEL UR10, URZ, 0x1, !UP0 ;  /* 0x000000013f0a7887 */ /* 0x000fe2000c000000 */
[----:B------:R-:W-:Y:S01]  /*1e10*/  LOP3.LUT R13, R13, 0x40, R14, 0xf8, !PT ;  /* 0x000000400d0d7812 */ /* 0x000fe200078ef80e */
[----:B------:R-:W-:Y:S01]  /*1e20*/  IMAD.SHL.U32 R14, R12, 0x100, RZ ;  /* 0x000001000c0e7824 */ /* 0x000fe200078e00ff */
[----:B------:R-:W-:Y:S01]  /*1e30*/  LOP3.LUT R12, R0, 0x3, RZ, 0xc0, !PT ;  /* 0x00000003000c7812 */ /* 0x000fe200078ec0ff */
[----:B0-----:R-:W-:Y:S01]  /*1e40*/  IMAD R15, R10, -0x40, R11 ;  /* 0xffffffc00a0f7824 */ /* 0x001fe200078e020b */
[----:B------:R-:W-:Y:S01]  /*1e50*/  USHF.R.U32.HI UR8, URZ, 0x2, UR9 ;  /* 0x000000023f087899 */ /* 0x000fe20008011609 */
[----:B------:R-:W-:Y:S01]  /*1e60*/  IMAD R11, R20, UR12, RZ ;  /* 0x0000000c140b7c24 */ /* 0x000fe2000f8e02ff */
[----:B------:R-:W-:Y:S01]  /*1e70*/  LOP3.LUT R154, R13, R14, RZ, 0xfc, !PT ;  /* 0x0000000e0d9a7212 */ /* 0x000fe200078efcff */
[----:B------:R-:W-:Y:S01]  /*1e80*/  IMAD.SHL.U32 R13, R9, 0x80, RZ ;  /* 0x00000080090d7824 */ /* 0x000fe200078e00ff */
[----:B------:R-:W-:Y:S01]  /*1e90*/  ULOP3.LUT UR4, UR4, UR10, URZ, 0x3c, !UPT ;  /* 0x0000000a04047292 */ /* 0x000fe2000f8e3c3f */
[----:B------:R-:W-:Y:S01]  /*1ea0*/  IMAD R17, R4, UR13, R11 ;  /* 0x0000000d04117c24 */ /* 0x000fe2000f8e020b */
[----:B------:R-:W-:Y:S01]  /*1eb0*/  SHF.R.S32.HI R155, RZ, 0x1f, R154 ;  /* 0x0000001fff9b7819 */ /* 0x000fe2000001149a */
[----:B------:R-:W-:Y:S01]  /*1ec0*/  UIMAD UR5, UR8, -0x6, UR5 ;  /* 0xfffffffa080578a4 */ /* 0x000fe2000f8e0205 */
[----:B------:R-:W-:-:S02]  /*1ed0*/  WARPGROUP.DEPBAR.LE gsb0, 0x0 ;  /* 0x00008000000079c5 */ /* 0x000fc40000010000 */
[----:B------:R-:W-:Y:S01]  /*1ee0*/  @UP1 ULOP3.LUT UR4, UR4, 0x1, UR8, 0x78, !UPT ;  /* 0x0000000104041892 */ /* 0x000fe2000f8e7808 */
[----:B------:R-:W-:-:S04]  /*1ef0*/  IMAD.WIDE.U32 R10, R4, UR12, R154 ;  /* 0x0000000c040a7c25 */ /* 0x000fc8000f8e009a */
[----:B------:R-:W-:Y:S01]  /*1f00*/  IMAD.IADD R17, R11, 0x1, R17 ;  /* 0x000000010b117824 */ /* 0x000fe200078e0211 */
[----:B-1----:R-:W-:Y:S01]  /*1f10*/  ISETP.GE.AND P0, PT, R13, R16, PT ;  /* 0x000000100d00720c */ /* 0x002fe20003f06270 */
[----:B------:R-:W-:Y:S02]  /*1f20*/  IMAD R12, R12, -0x2, R16 ;  /* 0xfffffffe0c0c7824 */ /* 0x000fe400078e0210 */
[----:B------:R-:W-:Y:S01]  /*1f30*/  IMAD.MOV.U32 R16, RZ, RZ, R10 ;  /* 0x000000ffff107224 */ /* 0x000fe200078e000a */
[----:B------:R-:W-:Y:S01]  /*1f40*/  ISETP.GE.OR P0, PT, R14, UR11, P0 ;  /* 0x0000000b0e007c0c */ /* 0x000fe20008706670 */
[----:B------:R-:W-:Y:S01]  /*1f50*/  IMAD.IADD R13, R12, 0x1, -R13 ;  /* 0x000000010c0d7824 */ /* 0x000fe200078e0a0d */
[----:B------:R-:W-:Y:S01]  /*1f60*/  IADD3 R14, -R14, UR11, R15 ;  /* 0x0000000b0e0e7c10 */ /* 0x000fe2000fffe10f */
[----:B------:R-:W-:-:S10]  /*1f70*/  IMAD.MOV.U32 R12, RZ, RZ, -0x1 ;  /* 0xffffffffff0c7424 */ /* 0x000fd400078e00ff */
[----:B------:R-:W-:Y:S05]  /*1f80*/  @P0 BRA `(.L_x_25) ;  /* 0x0000008000100947 */ /* 0x000fea0003800000 */
[----:B------:R-:W0:Y:S01]  /*1f90*/  LDC.64 R152, c[0x0][0x6c8] ;  /* 0x0001b200ff987b82 */ /* 0x000e220000000a00 */
[----:B------:R-:W-:Y:S01]  /*1fa0*/  ISETP.NE.AND P1, PT, RZ, UR19, PT ;  /* 0x00000013ff007c0c */ /* 0x000fe2000bf25270 */
[----:B------:R-:W-:Y:S01]  /*1fb0*/  IMAD.WIDE R18, R9, 0x80, RZ ;  /* 0x0000008009127825 */ /* 0x000fe200078e02ff */
[----:B------:R-:W-:Y:S01]  /*1fc0*/  ISETP.GT.AND P2, PT, R14, RZ, PT ;  /* 0x000000ff0e00720c */ /* 0x000fe20003f44270 */
[----:B------:R-:W-:Y:S02]  /*1fd0*/  BSSY B0, `(.L_x_25) ;  /* 0x00007ff000007945 */ /* 0x000fe40003800000 */
[----:B------:R-:W-:Y:S01]  /*1fe0*/  IMAD.SHL.U32 R11, R0, 0x2, RZ ;  /* 0x00000002000b7824 */ /* 0x000fe200078e00ff */
[----:B------:R-:W-:-:S04]  /*1ff0*/  ISETP.GT.AND P0, PT, R13, RZ, P2 ;  /* 0x000000ff0d00720c */ /* 0x000fc80001704270 */
[----:B------:R-:W-:Y:S01]  /*2000*/  LOP3.LUT R11, R18, 0x6, R11, 0xf8, !PT ;  /* 0x00000006120b7812 */ /* 0x000fe200078ef80b */
[----:B0-----:R-:W-:-:S04]  /*2010*/  IMAD R10, R19, R152, RZ ;  /* 0x00000098130a7224 */ /* 0x001fc800078e02ff */
[----:B------:R-:W-:-:S04]  /*2020*/  IMAD.WIDE.U32 R160, R11, R152, R16 ;  /* 0x000000980ba07225 */ /* 0x000fc800078e0010 */
[----:B------:R-:W-:-:S04]  /*2030*/  IMAD R9, R11, R153, R10 ;  /* 0x000000990b097224 */ /* 0x000fc800078e020a */
[----:B------:R-:W-:Y:S01]  /*2040*/  IMAD.IADD R163, R161, 0x1, R9 ;  /* 0x00000001a1a37824 */ /* 0x000fe200078e0209 */
[----:B------:R-:W-:Y:S06]  /*2050*/  @!P1 BRA `(.L_x_26) ;  /* 0x0000006000c09947 */ /* 0x000fec0003800000 */
[----:B------:R-:W0:Y:S01]  /*2060*/  LDC.64 R22, c[0x0][0x6b0] ;  /* 0x0001ac00ff167b82 */ /* 0x000e220000000a00 */
[----:B------:R-:W-:Y:S01]  /*2070*/  ULDC.64 UR8, c[0x0][0x6b8] ;  /* 0x0001ae0000087ab9 */ /* 0x000fe20000000a00 */
[----:B------:R-:W-:Y:S01]  /*2080*/  ULDC.64 UR10, c[0x0][0x6a8] ;  /* 0x0001aa00000a7ab9 */ /* 0x000fe20000000a00 */
[----:B------:R-:W-:Y:S01]  /*2090*/  IMAD R9, R20, UR8, RZ ;  /* 0x0000000814097c24 */ /* 0x000fe2000f8e02ff */
[----:B------:R-:W-:Y:S01]  /*20a0*/  ULDC.64 UR12, c[0x0][0x6c0] ;  /* 0x0001b000000c7ab9 */ /* 0x000fe20000000a00 */
[----:B------:R-:W-:-:S03]  /*20b0*/  IMAD.WIDE.U32 R20, R4, UR8, R154 ;  /* 0x0000000804147c25 */ /* 0x000fc6000f8e009a */
[----:B------:R-:W1:Y:S01]  /*20c0*/  LDC.64 R158, c[0x0][0x6b0] ;  /* 0x0001ac00ff9e7b82 */ /* 0x000e620000000a00 */
[----:B------:R-:W-:Y:S02]  /*20d0*/  IMAD R10, R4, UR9, R9 ;  /* 0x00000009040a7c24 */ /* 0x000fe4000f8e0209 */
[----:B0-----:R-:W-:Y:S02]  /*20e0*/  IMAD R18, R19, R22, RZ ;  /* 0x0000001613127224 */ /* 0x001fe400078e02ff */
[----:B------:R-:W-:Y:S02]  /*20f0*/  IMAD.IADD R19, R21, 0x1, R10 ;  /* 0x0000000115137824 */ /* 0x000fe400078e020a */
[----:B------:R-:W-:Y:S02]  /*2100*/  IMAD R9, R11, R23, R18 ;  /* 0x000000170b097224 */ /* 0x000fe400078e0212 */
[----:B------:R-:W-:-:S04]  /*2110*/  IMAD.MOV.U32 R18, RZ, RZ, R20 ;  /* 0x000000ffff127224 */ /* 0x000fc800078e0014 */
[----:B------:R-:W-:-:S04]  /*2120*/  IMAD.WIDE.U32 R16, R11, R22, R18 ;  /* 0x000000160b107225 */ /* 0x000fc800078e0012 */
[----:B------:R-:W-:Y:S01]  /*2130*/  IMAD.IADD R15, R17, 0x1, R9 ;  /* 0x00000001110f7824 */ /* 0x000fe200078e0209 */
[----:B------:R-:W-:-:S04]  /*2140*/  LEA R156, P1, R16, UR10, 0x2 ;  /* 0x0000000a109c7c11 */ /* 0x000fc8000f8210ff */
[----:B------:R-:W-:-:S05]  /*2150*/  LEA.HI.X R157, R16, UR11, R15, 0x2, P1 ;  /* 0x0000000b109d7c11 */ /* 0x000fca00088f140f */
[----:B------:R0:W2:Y:S01]  /*2160*/  @P0 LDG.E.LTC128B R15, desc[UR14][R156.64] ;  /* 0x0000000e9c0f0981 */ /* 0x0000a2000c1e1920 */
[C---:B------:R-:W-:Y:S01]  /*2170*/  LEA R172, P1, R160.reuse, UR12, 0x2 ;  /* 0x0000000ca0ac7c11 */ /* 0x040fe2000f8210ff */
[----:B-1----:R-:W-:Y:S01]  /*2180*/  IMAD.WIDE.U32 R164, R11, R22, R158 ;  /* 0x000000160ba47225 */ /* 0x002fe200078e009e */
[----:B------:R-:W-:Y:S02]  /*2190*/  BSSY B1, `(.L_x_27) ;  /* 0x0000010000017945 */ /* 0x000fe40003800000 */
[----:B------:R-:W-:Y:S01]  /*21a0*/  LEA.HI.X R173, R160, UR13, R163, 0x2, P1 ;  /* 0x0000000da0ad7c11 */ /* 0x000fe200088f14a3 */
[----:B------:R-:W-:Y:S01]  /*21b0*/  IMAD.IADD R169, R9, 0x1, R165 ;  /* 0x0000000109a97824 */ /* 0x000fe200078e02a5 */
[----:B------:R-:W-:Y:S02]  /*21c0*/  ISETP.GT.AND P1, PT, R13, 0x1, P2 ;  /* 0x000000010d00780c */ /* 0x000fe40001724270 */
[----:B------:R-:W-:Y:S01]  /*21d0*/  LEA R162, P4, R152, R172, 0x2 ;  /* 0x000000ac98a27211 */ /* 0x000fe200078810ff */
[----:B0-----:R-:W-:-:S04]  /*21e0*/  IMAD.WIDE.U32 R156, R11, R22, R154 ;  /* 0x000000160b9c7225 */ /* 0x001fc800078e009a */
[----:B------:R-:W-:Y:S02]  /*21f0*/  IMAD.IADD R161, R9, 0x1, R157 ;  /* 0x0000000109a17824 */ /* 0x000fe400078e029d */
[----:B--2---:R-:W-:-:S04]  /*2200*/  IMAD R17, R15, UR19, RZ ;  /* 0x000000130f117c24 */ /* 0x004fc8000f8e02ff */
[----:B------:R-:W-:Y:S01]  /*2210*/  IMAD R163, R88, UR18, R17 ;  /* 0x0000001258a37c24 */ /* 0x000fe2000f8e0211 */
[----:B------:R-:W-:-:S04]  /*2220*/  IADD3 R17, P5, R20, R164, RZ ;  /* 0x000000a414117210 */ /* 0x000fc80007fbe0ff */
[----:B------:R0:W-:Y:S01]  /*2230*/  @P0 STG.E desc[UR14][R172.64], R163 ;  /* 0x000000a3ac000986 */ /* 0x0001e2000c10190e */
[----:B------:R-:W-:Y:S01]  /*2240*/  IMAD.X R88, R169, 0x1, R19, P5 ;  /* 0x00000001a9587824 */ /* 0x000fe200028e0613 */
[----:B------:R-:W-:-:S04]  /*2250*/  LEA R16, P6, R17, UR10, 0x2 ;  /* 0x0000000a11107c11 */ /* 0x000fc8000f8c10ff */
[----:B------:R-:W-:Y:S01]  /*2260*/  LEA.HI.X R17, R17, UR11, R88, 0x2, P6 ;  /* 0x0000000b11117c11 */ /* 0x000fe2000b0f1458 */
[----:B------:R-:W-:Y:S08]  /*2270*/  @!P1 BRA `(.L_x_28) ;  /* 0x0000000000049947 */ /* 0x000ff00003800000 */
[----:B------:R1:W5:Y:S02]  /*2280*/  LDG.E.LTC128B R15, desc[UR14][R16.64] ;  /* 0x0000000e100f7981 */ /* 0x000364000c1e1920 */
.L_x_28:
[----:B------:R-:W-:Y:S05]  /*2290*/  BSYNC B1 ;  /* 0x0000000000017941 */ /* 0x000fea0003800000 */
.L_x_27:
[----:B-----5:R-:W-:Y:S01]  /*22a0*/  IMAD R88, R15, UR19, RZ ;  /* 0x000000130f587c24 */ /* 0x020fe2000f8e02ff */
[----:B0-----:R-:W-:Y:S01]  /*22b0*/  LEA.HI.X R163, R152, R173, R153, 0x2, P4 ;  /* 0x000000ad98a37211 */ /* 0x001fe200020f1499 */
[----:B-1----:R-:W-:Y:S01]  /*22c0*/  IMAD.MOV.U32 R16, RZ, RZ, R156 ;  /* 0x000000ffff107224 */ /* 0x002fe200078e009c */
[----:B------:R-:W-:Y:S01]  /*22d0*/  ISETP.GT.AND P0, PT, R14, 0x8, PT ;  /* 0x000000080e00780c */ /* 0x000fe20003f04270 */
[----:B------:R-:W-:Y:S01]  /*22e0*/  IMAD R89, R89, UR18, R88 ;  /* 0x0000001259597c24 */ /* 0x000fe2000f8e0258 */
[----:B------:R-:W-:Y:S01]  /*22f0*/  IADD3 R160, P5, R154, R164, RZ ;  /* 0x000000a49aa07210 */ /* 0x000fe20007fbe0ff */
[----:B------:R-:W-:Y:S01]  /*2300*/  IMAD.MOV.U32 R17, RZ, RZ, R161 ;  /* 0x000000ffff117224 */ /* 0x000fe200078e00a1 */
[----:B------:R-:W-:Y:S01]  /*2310*/  ISETP.GT.AND P4, PT, R13, RZ, P0 ;  /* 0x000000ff0d00720c */ /* 0x000fe20000784270 */
[----:B------:R-:W-:Y:S01]  /*2320*/  BSSY B1, `(.L_x_29) ;  /* 0x000000b000017945 */ /* 0x000fe20003800000 */
[----:B------:R0:W-:Y:S01]  /*2330*/  @P1 STG.E desc[UR14][R162.64], R89 ;  /* 0x00000059a2001986 */ /* 0x0001e2000c10190e */
[----:B------:R-:W-:-:S04]  /*2340*/  IMAD.WIDE.U32 R16, R4, UR8, R16 ;  /* 0x0000000804107c25 */ /* 0x000fc8000f8e0010 */
[----:B------:R-:W-:Y:S01]  /*2350*/  IMAD.X R161, R155, 0x1, R169, P5 ;  /* 0x000000019ba17824 */ /* 0x000fe200028e06a9 */
[----:B------:R-:W-:Y:S01]  /*2360*/  LEA R156, P5, R16, UR10, 0x2 ;  /* 0x0000000a109c7c11 */ /* 0x000fe2000f8a10ff */
[----:B------:R-:W-:Y:S02]  /*2370*/  IMAD.IADD R17, R10, 0x1, R17 ;  /* 0x000000010a117824 */ /* 0x000fe400078e0211 */
[----:B------:R-:W-:-:S03]  /*2380*/  IMAD.WIDE.U32 R160, R4, UR8, R160 ;  /* 0x0000000804a07c25 */ /* 0x000fc6000f8e00a0 */
[----:B------:R-:W-:Y:S01]  /*2390*/  LEA.HI.X R157, R16, UR11, R17, 0x2, P5 ;  /* 0x0000000b109d7c11 */ /* 0x000fe2000a8f1411 */
[----:B------:R-:W-:Y:S01]  /*23a0*/  IMAD.IADD R167, R10, 0x1, R161 ;  /* 0x000000010aa77824 */ /* 0x000fe200078e02a1 */
[----:B0-----:R-:W-:Y:S06]  /*23b0*/  @!P4 BRA `(.L_x_30) ;  /* 0x000000000004c947 */ /* 0x001fec0003800000 */
[----:B------:R0:W5:Y:S02]  /*23c0*/  LDG.E.LTC128B R15, desc[UR14][R156.64+0x20] ;  /* 0x0000200e9c0f7981 */ /* 0x000164000c1e1920 */
.L_x_30:
[----:B------:R-:W-:Y:S05]  /*23d0*/  BSYNC B1 ;  /* 0x0000000000017941 */ /* 0x000fea0003800000 */
.L_x_29:
[----:B------:R-:W-:Y:S01]  /*23e0*/  ISETP.GT.AND P6, PT, R13, 0x1, P0 ;  /* 0x000000010d00780c */ /* 0x000fe200007c4270 */
[----:B------:R-:W-:Y:S01]  /*23f0*/  IMAD.MOV.U32 R16, RZ, RZ, R164 ;  /* 0x000000ffff107224 */ /* 0x000fe200078e00a4 */
[----:B------:R-:W-:Y:S01]  /*2400*/  LEA R88, P1, R160, UR10, 0x2 ;  /* 0x0000000aa0587c11 */ /* 0x000fe2000f8210ff */
[----:B------:R-:W-:Y:S01]  /*2410*/  IMAD.MOV.U32 R17, RZ, RZ, R169 ;  /* 0x000000ffff117224 */ /* 0x000fe200078e00a9 */
[----:B------:R-:W-:Y:S01]  /*2420*/  BSSY B1, `(.L_x_31) ;  /* 0x0000010000017945 */ /* 0x000fe20003800000 */
[----:B-----5:R-:W-:Y:S02]  /*2430*/  IMAD R89, R15, UR19, RZ ;  /* 0x000000130f597c24 */ /* 0x020fe4000f8e02ff */
[----:B------:R-:W-:-:S04]  /*2440*/  IMAD.WIDE.U32 R174, R22, 0x7, R16 ;  /* 0x0000000716ae7825 */ /* 0x000fc800078e0010 */
[----:B------:R-:W-:Y:S01]  /*2450*/  IMAD R16, R23, 0x7, RZ ;  /* 0x0000000717107824 */ /* 0x000fe200078e02ff */
[----:B------:R-:W-:Y:S01]  /*2460*/  IADD3 R17, P5, R20, R174, RZ ;  /* 0x000000ae14117210 */ /* 0x000fe20007fbe0ff */
[----:B------:R-:W-:Y:S01]  /*2470*/  IMAD R169, R90, UR18, R89 ;  /* 0x000000125aa97c24 */ /* 0x000fe2000f8e0259 */
[----:B------:R-:W-:Y:S01]  /*2480*/  LEA.HI.X R89, R160, UR11, R167, 0x2, P1 ;  /* 0x0000000ba0597c11 */ /* 0x000fe200088f14a7 */
[----:B------:R-:W-:Y:S01]  /*2490*/  @P4 IMAD.MOV.U32 R164, RZ, RZ, R172 ;  /* 0x000000ffffa44224 */ /* 0x000fe200078e00ac */
[----:B------:R-:W-:Y:S01]  /*24a0*/  ISETP.GT.AND P1, PT, R13, 0x8, P2 ;  /* 0x000000080d00780c */ /* 0x000fe20001724270 */
[----:B------:R-:W-:Y:S02]  /*24b0*/  @P4 IMAD.MOV.U32 R165, RZ, RZ, R173 ;  /* 0x000000ffffa54224 */ /* 0x000fe400078e00ad */
[----:B------:R-:W-:-:S03]  /*24c0*/  IMAD.IADD R168, R175, 0x1, R16 ;  /* 0x00000001afa87824 */ /* 0x000fc600078e0210 */
[----:B------:R1:W-:Y:S01]  /*24d0*/  @P4 STG.E desc[UR14][R164.64+0x20], R169 ;  /* 0x000020a9a4004986 */ /* 0x0003e2000c10190e */
[----:B------:R-:W-:Y:S01]  /*24e0*/  LEA R160, P4, R17, UR10, 0x2 ;  /* 0x0000000a11a07c11 */ /* 0x000fe2000f8810ff */
[----:B------:R-:W-:Y:S01]  /*24f0*/  IMAD.X R166, R168, 0x1, R19, P5 ;  /* 0x00000001a8a67824 */ /* 0x000fe200028e0613 */
[----:B------:R-:W-:Y:S11]  /*2500*/  @!P6 BRA `(.L_x_32) ;  /* 0x000000000004e947 */ /* 0x000ff60003800000 */
[----:B------:R2:W5:Y:S02]  /*2510*/  LDG.E.LTC128B R15, desc[UR14][R88.64+0x20] ;  /* 0x0000200e580f7981 */ /* 0x000564000c1e1920 */
.L_x_32:
[----:B------:R-:W-:Y:S05]  /*2520*/  BSYNC B1 ;  /* 0x0000000000017941 */ /* 0x000fea0003800000 */
.L_x_31:
[----:B-----5:R-:W-:Y:S01]  /*2530*/  IMAD R90, R15, UR19, RZ ;  /* 0x000000130f5a7c24 */ /* 0x020fe2000f8e02ff */
[----:B------:R-:W-:Y:S01]  /*2540*/  LEA.HI.X R161, R17, UR11, R166, 0x2, P4 ;  /* 0x0000000b11a17c11 */ /* 0x000fe2000a0f14a6 */
[----:B------:R-:W-:Y:S02]  /*2550*/  IMAD.MOV.U32 R17, RZ, RZ, R15 ;  /* 0x000000ffff117224 */ /* 0x000fe400078e000f */
[----:B------:R-:W-:-:S05]  /*2560*/  IMAD R171, R91, UR18, R90 ;  /* 0x000000125bab7c24 */ /* 0x000fca000f8e025a */
[----:B------:R3:W-:Y:S04]  /*2570*/  @P6 STG.E desc[UR14][R162.64+0x20], R171 ;  /* 0x000020aba2006986 */ /* 0x0007e8000c10190e */
[----:B------:R4:W2:Y:S01]  /*2580*/  @P1 LDG.E.LTC128B R17, desc[UR14][R160.64] ;  /* 0x0000000ea0111981 */ /* 0x0008a2000c1e1920 */
[----:B------:R-:W-:Y:S01]  /*2590*/  IMAD.WIDE.U32 R166, R22, 0x7, R158 ;  /* 0x0000000716a67825 */ /* 0x000fe200078e009e */
[-C--:B------:R-:W-:Y:S01]  /*25a0*/  IADD3 R174, P5, R174, R22.reuse, RZ ;  /* 0x00000016aeae7210 */ /* 0x080fe20007fbe0ff */
[----:B------:R-:W-:Y:S02]  /*25b0*/  BSSY B1, `(.L_x_33) ;  /* 0x000001a000017945 */ /* 0x000fe40003800000 */
[----:B------:R-:W-:Y:S01]  /*25c0*/  IMAD.IADD R167, R16, 0x1, R167 ;  /* 0x0000000110a77824 */ /* 0x000fe200078e02a7 */
[----:B-1----:R-:W-:Y:S01]  /*25d0*/  IADD3 R164, P4, R166, R22, RZ ;  /* 0x00000016a6a47210 */ /* 0x002fe20007f9e0ff */
[----:B------:R-:W-:Y:S01]  /*25e0*/  IMAD.X R175, R168, 0x1, R23, P5 ;  /* 0x00000001a8af7824 */ /* 0x000fe200028e0617 */
[----:B------:R-:W-:Y:S01]  /*25f0*/  IADD3 R15, P6, R174, R20, RZ ;  /* 0x00000014ae0f7210 */ /* 0x000fe20007fde0ff */
[----:B------:R-:W-:-:S04]  /*2600*/  IMAD.WIDE.U32 R90, R11, R22, R166 ;  /* 0x000000160b5a7225 */ /* 0x000fc800078e00a6 */
[----:B------:R-:W-:Y:S01]  /*2610*/  IMAD.X R165, R167, 0x1, R23, P4 ;  /* 0x00000001a7a57824 */ /* 0x000fe200020e0617 */
[----:B------:R-:W-:Y:S01]  /*2620*/  IADD3 R168, P5, R154, R90, RZ ;  /* 0x0000005a9aa87210 */ /* 0x000fe20007fbe0ff */
[----:B------:R-:W-:Y:S01]  /*2630*/  IMAD.X R158, R175, 0x1, R19, P6 ;  /* 0x00000001af9e7824 */ /* 0x000fe200030e0613 */
[----:B------:R-:W-:Y:S01]  /*2640*/  LEA R90, P4, R15, UR10, 0x2 ;  /* 0x0000000a0f5a7c11 */ /* 0x000fe2000f8810ff */
[----:B------:R-:W-:Y:S01]  /*2650*/  IMAD R159, R153, 0x1c, RZ ;  /* 0x0000001c999f7824 */ /* 0x000fe200078e02ff */
[----:B------:R-:W-:Y:S01]  /*2660*/  IADD3.X R169, R155, R9, R91, P5, !PT ;  /* 0x000000099ba97210 */ /* 0x000fe20002ffe45b */
[C---:B----4-:R-:W-:Y:S01]  /*2670*/  IMAD.WIDE.U32 R160, R152.reuse, 0x1c, R162 ;  /* 0x0000001c98a07825 */ /* 0x050fe200078e00a2 */
[----:B------:R-:W-:Y:S02]  /*2680*/  LEA.HI.X R91, R15, UR11, R158, 0x2, P4 ;  /* 0x0000000b0f5b7c11 */ /* 0x000fe4000a0f149e */
[----:B------:R-:W-:Y:S01]  /*2690*/  ISETP.GT.AND P4, PT, R13, 0x9, P2 ;  /* 0x000000090d00780c */ /* 0x000fe20001784270 */
[----:B------:R-:W-:Y:S01]  /*26a0*/  IMAD.IADD R161, R161, 0x1, R159 ;  /* 0x00000001a1a17824 */ /* 0x000fe200078e029f */
[----:B------:R-:W-:Y:S01]  /*26b0*/  LEA R158, P5, R152, R162, 0x5 ;  /* 0x000000a2989e7211 */ /* 0x000fe200078a28ff */
[----:B---3--:R-:W-:-:S04]  /*26c0*/  IMAD.WIDE.U32 R170, R11, R22, R164 ;  /* 0x000000160baa7225 */ /* 0x008fc800078e00a4 */
[----:B------:R-:W-:Y:S01]  /*26d0*/  IMAD.WIDE.U32 R168, R4, UR8, R168 ;  /* 0x0000000804a87c25 */ /* 0x000fe2000f8e00a8 */
[----:B------:R-:W-:-:S04]  /*26e0*/  IADD3 R170, P6, R154, R170, RZ ;  /* 0x000000aa9aaa7210 */ /* 0x000fc80007fde0ff */
[----:B------:R-:W-:Y:S01]  /*26f0*/  IADD3.X R171, R155, R9, R171, P6, !PT ;  /* 0x000000099bab7210 */ /* 0x000fe200037fe4ab */
[----:B--2---:R-:W-:-:S04]  /*2700*/  IMAD R15, R17, UR19, RZ ;  /* 0x00000013110f7c24 */ /* 0x004fc8000f8e02ff */
[----:B------:R-:W-:-:S05]  /*2710*/  IMAD R15, R92, UR18, R15 ;  /* 0x000000125c0f7c24 */ /* 0x000fca000f8e020f */
[----:B------:R1:W-:Y:S01]  /*2720*/  @P1 STG.E desc[UR14][R160.64], R15 ;  /* 0x0000000fa0001986 */ /* 0x0003e2000c10190e */
[----:B------:R-:W-:Y:S05]  /*2730*/  @!P4 BRA `(.L_x_34) ;  /* 0x000000000004c947 */ /* 0x000fea0003800000 */
[----:B------:R2:W5:Y:S02]  /*2740*/  LDG.E.LTC128B R17, desc[UR14][R90.64] ;  /* 0x0000000e5a117981 */ /* 0x000564000c1e1920 */
.L_x_34:
[----:B------:R-:W-:Y:S05]  /*2750*/  BSYNC B1 ;  /* 0x0000000000017941 */ /* 0x000fea0003800000 */
.L_x_33:
[----:B-----5:R-:W-:Y:S01]  /*2760*/  IMAD R92, R17, UR19, RZ ;  /* 0x00000013115c7c24 */ /* 0x020fe2000f8e02ff */
[----:B------:R-:W-:Y:S01]  /*2770*/  LEA.HI.X R159, R152, R163, R153, 0x5, P5 ;  /* 0x000000a3989f7211 */ /* 0x000fe200028f2c99 */
[----:B-1----:R-:W-:Y:S01]  /*2780*/  IMAD.IADD R15, R10, 0x1, R169 ;  /* 0x000000010a0f7824 */ /* 0x002fe200078e02a9 */
[----:B------:R-:W-:Y:S01]  /*2790*/  ISETP.GT.AND P1, PT, R13, 0x8, P0 ;  /* 0x000000080d00780c */ /* 0x000fe20000724270 */
[----:B------:R-:W-:Y:S01]  /*27a0*/  IMAD R93, R93, UR18, R92 ;  /* 0x000000125d5d7c24 */ /* 0x000fe2000f8e025c */
[C---:B--2---:R-:W-:Y:S01]  /*27b0*/  LEA R90, P5, R168.reuse, UR10, 0x2 ;  /* 0x0000000aa85a7c11 */ /* 0x044fe2000f8a10ff */
[----:B------:R-:W-:Y:S03]  /*27c0*/  BSSY B1, `(.L_x_35) ;  /* 0x0000006000017945 */ /* 0x000fe60003800000 */
[----:B------:R1:W-:Y:S01]  /*27d0*/  @P4 STG.E desc[UR14][R158.64], R93 ;  /* 0x0000005d9e004986 */ /* 0x0003e2000c10190e */
[----:B------:R-:W-:Y:S01]  /*27e0*/  LEA.HI.X R91, R168, UR11, R15, 0x2, P5 ;  /* 0x0000000ba85b7c11 */ /* 0x000fe2000a8f140f */
[----:B------:R-:W-:-:S05]  /*27f0*/  IMAD.WIDE.U32 R168, R4, UR8, R170 ;  /* 0x0000000804a87c25 */ /* 0x000fca000f8e00aa */
[----:B------:R-:W-:Y:S05]  /*2800*/  @!P1 BRA `(.L_x_36) ;  /* 0x0000000000049947 */ /* 0x000fea0003800000 */
[----:B------:R2:W5:Y:S02]  /*2810*/  LDG.E.LTC128B R17, desc[UR14][R90.64+0x20] ;  /* 0x0000200e5a117981 */ /* 0x000564000c1e1920 */
.L_x_36:
[----:B------:R-:W-:Y:S05]  /*2820*/  BSYNC B1 ;  /* 0x0000000000017941 */ /* 0x000fea0003800000 */
.L_x_35:
[----:B------:R-:W-:Y:S01]  /*2830*/  ISETP.GT.AND P6, PT, R13, 0x9, P0 ;  /* 0x000000090d00780c */ /* 0x000fe200007c4270 */
[----:B-----5:R-:W-:Y:S01]  /*2840*/  IMAD R15, R17, UR19, RZ ;  /* 0x00000013110f7c24 */ /* 0x020fe2000f8e02ff */
[----:B------:R-:W-:Y:S01]  /*2850*/  LEA R92, P5, R168, UR10, 0x2 ;  /* 0x0000000aa85c7c11 */ /* 0x000fe2000f8a10ff */
[----:B------:R-:W-:Y:S01]  /*2860*/  IMAD.WIDE.U32 R174, R22, 0x7, R174 ;  /* 0x0000000716ae7825 */ /* 0x000fe200078e00ae */
[----:B------:R-:W-:Y:S03]  /*2870*/  BSSY B1, `(.L_x_37) ;  /* 0x000000c000017945 */ /* 0x000fe60003800000 */
[----:B-1----:R-:W-:Y:S02]  /*2880*/  IMAD.IADD R93, R10, 0x1, R169 ;  /* 0x000000010a5d7824 */ /* 0x002fe400078e02a9 */
[----:B------:R-:W-:Y:S01]  /*2890*/  IMAD R169, R94, UR18, R15 ;  /* 0x000000125ea97c24 */ /* 0x000fe2000f8e020f */
[----:B------:R-:W-:Y:S01]  /*28a0*/  IADD3 R15, P4, R20, R174, RZ ;  /* 0x000000ae140f7210 */ /* 0x000fe20007f9e0ff */
[----:B------:R-:W-:Y:S01]  /*28b0*/  IMAD.IADD R179, R16, 0x1, R175 ;  /* 0x0000000110b37824 */ /* 0x000fe200078e02af */
[----:B------:R-:W-:-:S02]  /*28c0*/  LEA.HI.X R93, R168, UR11, R93, 0x2, P5 ;  /* 0x0000000ba85d7c11 */ /* 0x000fc4000a8f145d */
[----:B------:R1:W-:Y:S01]  /*28d0*/  @P1 STG.E desc[UR14][R160.64+0x20], R169 ;  /* 0x000020a9a0001986 */ /* 0x0003e2000c10190e */
[----:B------:R-:W-:Y:S01]  /*28e0*/  ISETP.GT.AND P1, PT, R13, 0x10, P2 ;  /* 0x000000100d00780c */ /* 0x000fe20001724270 */
[----:B------:R-:W-:Y:S01]  /*28f0*/  IMAD.X R168, R179, 0x1, R19, P4 ;  /* 0x00000001b3a87824 */ /* 0x000fe200020e0613 */
[----:B------:R-:W-:Y:S01]  /*2900*/  LEA R176, P5, R15, UR10, 0x2 ;  /* 0x0000000a0fb07c11 */ /* 0x000fe2000f8a10ff */
[----:B------:R-:W-:-:S12]  /*2910*/  @!P6 BRA `(.L_x_38) ;  /* 0x000000000004e947 */ /* 0x000fd80003800000 */
[----:B------:R3:W5:Y:S02]  /*2920*/  LDG.E.LTC128B R17, desc[UR14][R92.64+0x20] ;  /* 0x0000200e5c117981 */ /* 0x000764000c1e1920 */
.L_x_38:
[----:B------:R-:W-:Y:S05]  /*2930*/  BSYNC B1 ;  /* 0x0000000000017941 */ /* 0x000fea0003800000 */
.L_x_37:
[----:B-----5:R-:W-:Y:S01]  /*2940*/  IMAD R94, R17, UR19, RZ ;  /* 0x00000013115e7c24 */ /* 0x020fe2000f8e02ff */
[----:B------:R-:W-:-:S03]  /*2950*/  LEA.HI.X R177, R15, UR11, R168, 0x2, P5 ;  /* 0x0000000b0fb17c11 */ /* 0x000fc6000a8f14a8 */
[----:B------:R-:W-:-:S05]  /*2960*/  IMAD R15, R95, UR18, R94 ;  /* 0x000000125f0f7c24 */ /* 0x000fca000f8e025e */
[----:B------:R4:W-:Y:S04]  /*2970*/  @P6 STG.E desc[UR14][R158.64+0x20], R15 ;  /* 0x0000200f9e006986 */ /* 0x0009e8000c10190e */
[----:B------:R0:W2:Y:S01]  /*2980*/  @P1 LDG.E.LTC128B R17, desc[UR14][R176.64] ;  /* 0x0000000eb0111981 */ /* 0x0000a2000c1e1920 */
[----:B------:R-:W-:Y:S01]  /*2990*/  IMAD.WIDE.U32 R166, R22, 0x7, R166 ;  /* 0x0000000716a67825 */ /* 0x000fe200078e00a6 */
[-C--:B------:R-:W-:Y:S01]  /*29a0*/  IADD3 R174, P5, R174, R22.reuse, RZ ;  /* 0x00000016aeae7210 */ /* 0x080fe20007fbe0ff */
[----:B------:R-:W-:Y:S01]  /*29b0*/  BSSY B1, `(.L_x_39) ;  /* 0x000001d000017945 */ /* 0x000fe20003800000 */
[----:B------:R-:W-:Y:S01]  /*29c0*/  SHF.L.U64.HI R183, R152, 0x6, R153 ;  /* 0x0000000698b77819 */ /* 0x000fe20000010299 */
[----:B------:R-:W-:Y:S01]  /*29d0*/  IMAD.WIDE.U32 R164, R22, 0x7, R164 ;  /* 0x0000000716a47825 */ /* 0x000fe200078e00a4 */
[----:B------:R-:W-:-:S03]  /*29e0*/  IADD3 R168, P4, R166, R22, RZ ;  /* 0x00000016a6a87210 */ /* 0x000fc60007f9e0ff */
[----:B------:R-:W-:Y:S01]  /*29f0*/  IMAD.X R175, R179, 0x1, R23, P5 ;  /* 0x00000001b3af7824 */ /* 0x000fe200028e0617 */
[----:B-1----:R-:W-:Y:S01]  /*2a00*/  IADD3.X R169, R23, R16, R167, P4, !PT ;  /* 0x0000001017a97210 */ /* 0x002fe200027fe4a7 */
[----:B0-----:R-:W-:Y:S01]  /*2a10*/  IMAD.SHL.U32 R177, R152, 0x40, RZ ;  /* 0x0000004098b17824 */ /* 0x001fe200078e00ff */
[----:B----4-:R-:W-:Y:S02]  /*2a20*/  IADD3 R15, P5, R174, R20, RZ ;  /* 0x00000014ae0f7210 */ /* 0x010fe40007fbe0ff */
[-C--:B------:R-:W-:Y:S01]  /*2a30*/  IADD3 R170, P6, R164, R22.reuse, RZ ;  /* 0x00000016a4aa7210 */ /* 0x080fe20007fde0ff */
[----:B------:R-:W-:-:S03]  /*2a40*/  IMAD.WIDE.U32 R94, R11, R22, R168 ;  /* 0x000000160b5e7225 */ /* 0x000fc600078e00a8 */
[----:B------:R-:W-:Y:S01]  /*2a50*/  IADD3.X R171, R23, R16, R165, P6, !PT ;  /* 0x0000001017ab7210 */ /* 0x000fe200037fe4a5 */
[----:B------:R-:W-:Y:S01]  /*2a60*/  IMAD.X R176, R175, 0x1, R19, P5 ;  /* 0x00000001afb07824 */ /* 0x000fe200028e0613 */
[C---:B------:R-:W-:Y:S02]  /*2a70*/  IADD3 R178, P4, R154.reuse, R94, RZ ;  /* 0x0000005e9ab27210 */ /* 0x040fe40007f9e0ff */
[----:B------:R-:W-:Y:S01]  /*2a80*/  IADD3 R166, P5, R177, R172, RZ ;  /* 0x000000acb1a67210 */ /* 0x000fe20007fbe0ff */
[----:B------:R-:W-:Y:S01]  /*2a90*/  IMAD.WIDE.U32 R164, R11, R22, R170 ;  /* 0x000000160ba47225 */ /* 0x000fe200078e00aa */
[----:B------:R-:W-:Y:S02]  /*2aa0*/  IADD3.X R179, R155, R9, R95, P4, !PT ;  /* 0x000000099bb37210 */ /* 0x000fe400027fe45f */
[----:B------:R-:W-:Y:S01]  /*2ab0*/  LEA R94, P4, R15, UR10, 0x2 ;  /* 0x0000000a0f5e7c11 */ /* 0x000fe2000f8810ff */
[----:B------:R-:W-:Y:S01]  /*2ac0*/  IMAD.X R167, R183, 0x1, R173, P5 ;  /* 0x00000001b7a77824 */ /* 0x000fe200028e06ad */
[----:B------:R-:W-:-:S02]  /*2ad0*/  IADD3 R180, P6, R154, R164, RZ ;  /* 0x000000a49ab47210 */ /* 0x000fc40007fde0ff */
[----:B------:R-:W-:Y:S02]  /*2ae0*/  LEA.HI.X R95, R15, UR11, R176, 0x2, P4 ;  /* 0x0000000b0f5f7c11 */ /* 0x000fe4000a0f14b0 */
[----:B------:R-:W-:Y:S02]  /*2af0*/  ISETP.GT.AND P4, PT, R13, 0x11, P2 ;  /* 0x000000110d00780c */ /* 0x000fe40001784270 */
[----:B------:R-:W-:Y:S01]  /*2b00*/  IADD3 R164, P5, R177, R162, RZ ;  /* 0x000000a2b1a47210 */ /* 0x000fe20007fbe0ff */
[----:B------:R-:W-:Y:S01]  /*2b10*/  IMAD.WIDE.U32 R176, R4, UR8, R178 ;  /* 0x0000000804b07c25 */ /* 0x000fe2000f8e00b2 */
[----:B------:R-:W-:-:S03]  /*2b20*/  IADD3.X R181, R155, R9, R165, P6, !PT ;  /* 0x000000099bb57210 */ /* 0x000fc600037fe4a5 */
[----:B--2---:R-:W-:-:S04]  /*2b30*/  IMAD R15, R17, UR19, RZ ;  /* 0x00000013110f7c24 */ /* 0x004fc8000f8e02ff */
[----:B------:R-:W-:-:S05]  /*2b40*/  IMAD R15, R96, UR18, R15 ;  /* 0x00000012600f7c24 */ /* 0x000fca000f8e020f */
[----:B------:R0:W-:Y:S01]  /*2b50*/  @P1 STG.E desc[UR14][R166.64], R15 ;  /* 0x0000000fa6001986 */ /* 0x0001e2000c10190e */
[----:B------:R-:W-:Y:S05]  /*2b60*/  @!P4 BRA `(.L_x_40) ;  /* 0x000000000004c947 */ /* 0x000fea0003800000 */
[----:B------:R1:W5:Y:S02]  /*2b70*/  LDG.E.LTC128B R17, desc[UR14][R94.64] ;  /* 0x0000000e5e117981 */ /* 0x000364000c1e1920 */
.L_x_40:
[----:B------:R-:W-:Y:S05]  /*2b80*/  BSYNC B1 ;  /* 0x0000000000017941 */ /* 0x000fea0003800000 */
.L_x_39:
[----:B-----5:R-:W-:Y:S01]  /*2b90*/  IMAD R96, R17, UR19, RZ ;  /* 0x0000001311607c24 */ /* 0x020fe2000f8e02ff */
[----:B------:R-:W-:Y:S01]  /*2ba0*/  ISETP.GT.AND P1, PT, R13, 0x10, P0 ;  /* 0x000000100d00780c */ /* 0x000fe20000724270 */
[----:B------:R-:W-:Y:S01]  /*2bb0*/  IMAD.X R165, R183, 0x1, R163, P5 ;  /* 0x00000001b7a57824 */ /* 0x000fe200028e06a3 */
[----:B-1----:R-:W-:Y:S01]  /*2bc0*/  LEA R94, P5, R176, UR10, 0x2 ;  /* 0x0000000ab05e7c11 */ /* 0x002fe2000f8a10ff */
[----:B------:R-:W-:Y:S01]  /*2bd0*/  IMAD R97, R97, UR18, R96 ;  /* 0x0000001261617c24 */ /* 0x000fe2000f8e0260 */
[----:B------:R-:W-:Y:S01]  /*2be0*/  BSSY B1, `(.L_x_41) ;  /* 0x0000007000017945 */ /* 0x000fe20003800000 */
[----:B0-----:R-:W-:-:S03]  /*2bf0*/  IMAD.IADD R15, R10, 0x1, R177 ;  /* 0x000000010a0f7824 */ /* 0x001fc600078e02b1 */
[----:B------:R0:W-:Y:S02]  /*2c00*/  @P4 STG.E desc[UR14][R164.64], R97 ;  /* 0x00000061a4004986 */ /* 0x0001e4000c10190e */
[----:B------:R-:W-:Y:S01]  /*2c10*/  LEA.HI.X R95, R176, UR11, R15, 0x2, P5 ;  /* 0x0000000bb05f7c11 */ /* 0x000fe2000a8f140f */
[----:B------:R-:W-:Y:S02]  /*2c20*/  IMAD.WIDE.U32 R176, R4, UR8, R180 ;  /* 0x0000000804b07c25 */ /* 0x000fe4000f8e00b4 */
[----:B------:R-:W-:Y:S05]  /*2c30*/  @!P1 BRA `(.L_x_42) ;  /* 0x0000000000049947 */ /* 0x000fea0003800000 */
[----:B------:R1:W5:Y:S02]  /*2c40*/  LDG.E.LTC128B R17, desc[UR14][R94.64+0x20] ;  /* 0x0000200e5e117981 */ /* 0x000364000c1e1920 */
.L_x_42:
[----:B------:R-:W-:Y:S05]  /*2c50*/  BSYNC B1 ;  /* 0x0000000000017941 */ /* 0x000fea0003800000 */
.L_x_41:
[----:B------:R-:W-:Y:S01]  /*2c60*/  ISETP.GT.AND P6, PT, R13, 0x11, P0 ;  /* 0x000000110d00780c */ /* 0x000fe200007c4270 */
[----:B-----5:R-:W-:Y:S01]  /*2c70*/  IMAD R15, R17, UR19, RZ ;  /* 0x00000013110f7c24 */ /* 0x020fe2000f8e02ff */
[----:B------:R-:W-:Y:S01]  /*2c80*/  LEA R96, P5, R176, UR10, 0x2 ;  /* 0x0000000ab0607c11 */ /* 0x000fe2000f8a10ff */
[----:B------:R-:W-:Y:S01]  /*2c90*/  IMAD.WIDE.U32 R178, R22, 0x7, R174 ;  /* 0x0000000716b27825 */ /* 0x000fe200078e00ae */
[----:B------:R-:W-:Y:S03]  /*2ca0*/  BSSY B1, `(.L_x_43) ;  /* 0x000000c000017945 */ /* 0x000fe60003800000 */
[----:B0-----:R-:W-:Y:S02]  /*2cb0*/  IMAD.IADD R97, R10, 0x1, R177 ;  /* 0x000000010a617824 */ /* 0x001fe400078e02b1 */
        /* <DEDUP_REMOVED lines=10> */
.L_x_44:
[----:B------:R-:W-:Y:S05]  /*2d60*/  BSYNC B1 ;  /* 0x0000000000017941 */ /* 0x000fea0003800000 */
.L_x_43:
[----:B-----5:R-:W-:Y:S01]  /*2d70*/  IMAD R98, R17, UR19, RZ ;  /* 0x0000001311627c24 */ /* 0x020fe2000f8e02ff */
[----:B------:R-:W-:-:S03]  /*2d80*/  LEA.HI.X R181, R15, UR11, R174, 0x2, P5 ;  /* 0x0000000b0fb57c11 */ /* 0x000fc6000a8f14ae */
[----:B------:R-:W-:-:S05]  /*2d90*/  IMAD R15, R99, UR18, R98 ;  /* 0x00000012630f7c24 */ /* 0x000fca000f8e0262 */
[----:B------:R4:W-:Y:S04]  /*2da0*/  @P6 STG.E desc[UR14][R164.64+0x20], R15 ;  /* 0x0000200fa4006986 */ /* 0x0009e8000c10190e */
[----:B------:R1:W4:Y:S01]  /*2db0*/  @P1 LDG.E.LTC128B R17, desc[UR14][R180.64] ;  /* 0x0000000eb4111981 */ /* 0x000322000c1e1920 */
[C---:B------:R-:W-:Y:S01]  /*2dc0*/  IMAD.WIDE.U32 R170, R22.reuse, 0x7, R170 ;  /* 0x0000000716aa7825 */ /* 0x040fe200078e00aa */
[----:B------:R-:W-:Y:S03]  /*2dd0*/  BSSY B1, `(.L_x_45) ;  /* 0x000001d000017945 */ /* 0x000fe60003800000 */
[----:B------:R-:W-:Y:S01]  /*2de0*/  IMAD.WIDE.U32 R168, R22, 0x7, R168 ;  /* 0x0000000716a87825 */ /* 0x000fe200078e00a8 */
[----:B------:R-:W-:-:S03]  /*2df0*/  IADD3 R174, P5, R170, R22, RZ ;  /* 0x00000016aaae7210 */ /* 0x000fc60007fbe0ff */
[----:B------:R-:W-:Y:S01]  /*2e00*/  IMAD R185, R153, 0x60, RZ ;  /* 0x0000006099b97824 */ /* 0x000fe200078e02ff */
[----:B0-----:R-:W-:Y:S01]  /*2e10*/  IADD3.X R175, R23, R16, R171, P5, !PT ;  /* 0x0000001017af7210 */ /* 0x001fe20002ffe4ab */
[----:B------:R-:W-:Y:S01]  /*2e20*/  IMAD.WIDE.U32 R170, R152, 0x60, R172 ;  /* 0x0000006098aa7825 */ /* 0x000fe200078e00ac */
[----:B------:R-:W-:-:S03]  /*2e30*/  IADD3 R176, P4, R168, R22, RZ ;  /* 0x00000016a8b07210 */ /* 0x000fc60007f9e0ff */
[----:B------:R-:W-:Y:S01]  /*2e40*/  IMAD.IADD R171, R171, 0x1, R185 ;  /* 0x00000001abab7824 */ /* 0x000fe200078e02b9 */
[----:B------:R-:W-:Y:S01]  /*2e50*/  IADD3.X R177, R23, R16, R169, P4, !PT ;  /* 0x0000001017b17210 */ /* 0x000fe200027fe4a9 */
[-C--:B------:R-:W-:Y:S01]  /*2e60*/  IMAD.WIDE.U32 R168, R11, R22.reuse, R174 ;  /* 0x000000160ba87225 */ /* 0x080fe200078e00ae */
[----:B------:R-:W-:-:S03]  /*2e70*/  IADD3 R178, P4, R178, R22, RZ ;  /* 0x00000016b2b27210 */ /* 0x000fc60007f9e0ff */
[----:B------:R-:W-:Y:S01]  /*2e80*/  IMAD.WIDE.U32 R98, R11, R22, R176 ;  /* 0x000000160b627225 */ /* 0x000fe200078e00b0 */
[----:B------:R-:W-:-:S03]  /*2e90*/  IADD3 R184, P5, R178, R20, RZ ;  /* 0x00000014b2b87210 */ /* 0x000fc60007fbe0ff */
[----:B------:R-:W-:Y:S01]  /*2ea0*/  IMAD.X R179, R182, 0x1, R23, P4 ;  /* 0x00000001b6b37824 */ /* 0x000fe200020e0617 */
[----:B------:R-:W-:Y:S02]  /*2eb0*/  ISETP.GT.AND P4, PT, R13, 0x19, P2 ;  /* 0x000000190d00780c */ /* 0x000fe40001784270 */
[----:B-1----:R-:W-:-:S04]  /*2ec0*/  IADD3 R180, P6, R154, R98, RZ ;  /* 0x000000629ab47210 */ /* 0x002fc80007fde0ff */
[-C--:B------:R-:W-:Y:S01]  /*2ed0*/  IADD3.X R181, R155, R9.reuse, R99, P6, !PT ;  /* 0x000000099bb57210 */ /* 0x080fe200037fe463 */
[----:B------:R-:W-:Y:S01]  /*2ee0*/  IMAD.X R99, R179, 0x1, R19, P5 ;  /* 0x00000001b3637824 */ /* 0x000fe200028e0613 */
[----:B------:R-:W-:Y:S02]  /*2ef0*/  IADD3 R182, P6, R154, R168, RZ ;  /* 0x000000a89ab67210 */ /* 0x000fe40007fde0ff */
[----:B------:R-:W-:Y:S01]  /*2f00*/  LEA R98, P5, R184, UR10, 0x2 ;  /* 0x0000000ab8627c11 */ /* 0x000fe2000f8a10ff */
[----:B------:R-:W-:Y:S01]  /*2f10*/  IMAD.WIDE.U32 R180, R4, UR8, R180 ;  /* 0x0000000804b47c25 */ /* 0x000fe2000f8e00b4 */
[----:B------:R-:W-:Y:S02]  /*2f20*/  IADD3.X R183, R155, R9, R169, P6, !PT ;  /* 0x000000099bb77210 */ /* 0x000fe400037fe4a9 */
[----:B------:R-:W-:Y:S01]  /*2f30*/  LEA.HI.X R99, R184, UR11, R99, 0x2, P5 ;  /* 0x0000000bb8637c11 */ /* 0x000fe2000a8f1463 */
[----:B------:R-:W-:-:S04]  /*2f40*/  IMAD.WIDE.U32 R168, R152, 0x60, R162 ;  /* 0x0000006098a87825 */ /* 0x000fc800078e00a2 */
[----:B----4-:R-:W-:-:S04]  /*2f50*/  IMAD R15, R17, UR19, RZ ;  /* 0x00000013110f7c24 */ /* 0x010fc8000f8e02ff */
[----:B------:R-:W-:-:S05]  /*2f60*/  IMAD R15, R100, UR18, R15 ;  /* 0x00000012640f7c24 */ /* 0x000fca000f8e020f */
[----:B------:R0:W-:Y:S01]  /*2f70*/  @P1 STG.E desc[UR14][R170.64], R15 ;  /* 0x0000000faa001986 */ /* 0x0001e2000c10190e */
[----:B------:R-:W-:Y:S05]  /*2f80*/  @!P4 BRA `(.L_x_46) ;  /* 0x000000000004c947 */ /* 0x000fea0003800000 */
[----:B------:R1:W5:Y:S02]  /*2f90*/  LDG.E.LTC128B R17, desc[UR14][R98.64] ;  /* 0x0000000e62117981 */ /* 0x000364000c1e1920 */
.L_x_46:
[----:B------:R-:W-:Y:S05]  /*2fa0*/  BSYNC B1 ;  /* 0x0000000000017941 */ /* 0x000fea0003800000 */
.L_x_45:
[----:B-----5:R-:W-:Y:S01]  /*2fb0*/  IMAD R100, R17, UR19, RZ ;  /* 0x0000001311647c24 */ /* 0x020fe2000f8e02ff */
[----:B------:R-:W-:Y:S01]  /*2fc0*/  ISETP.GT.AND P1, PT, R13, 0x18, P0 ;  /* 0x000000180d00780c */ /* 0x000fe20000724270 */
[----:B------:R-:W-:Y:S01]  /*2fd0*/  IMAD.IADD R169, R185, 0x1, R169 ;  /* 0x00000001b9a97824 */ /* 0x000fe200078e02a9 */
        /* <DEDUP_REMOVED lines=9> */
.L_x_48:
[----:B------:R-:W-:Y:S05]  /*3070*/  BSYNC B1 ;  /* 0x0000000000017941 */ /* 0x000fea0003800000 */
.L_x_47:
        /* <DEDUP_REMOVED lines=16> */
.L_x_50:
[----:B------:R-:W-:Y:S05]  /*3180*/  BSYNC B1 ;  /* 0x0000000000017941 */ /* 0x000fea0003800000 */
.L_x_49:
[----:B-----5:R-:W-:Y:S01]  /*3190*/  IMAD R102, R17, UR19, RZ ;  /* 0x0000001311667c24 */ /* 0x020fe2000f8e02ff */
[----:B------:R-:W-:-:S03]  /*31a0*/  LEA.HI.X R183, R15, UR11, R178, 0x2, P5 ;  /* 0x0000000b0fb77c11 */ /* 0x000fc6000a8f14b2 */
[----:B------:R-:W-:-:S05]  /*31b0*/  IMAD R15, R103, UR18, R102 ;  /* 0x00000012670f7c24 */ /* 0x000fca000f8e0266 */
[----:B------:R1:W-:Y:S04]  /*31c0*/  @P6 STG.E desc[UR14][R168.64+0x20], R15 ;  /* 0x0000200fa8006986 */ /* 0x0003e8000c10190e */
[----:B------:R2:W3:Y:S01]  /*31d0*/  @P1 LDG.E.LTC128B R17, desc[UR14][R182.64] ;  /* 0x0000000eb6111981 */ /* 0x0004e2000c1e1920 */
[----:B------:R-:W-:Y:S01]  /*31e0*/  IMAD.WIDE.U32 R176, R22, 0x7, R176 ;  /* 0x0000000716b07825 */ /* 0x000fe200078e00b0 */
[-C--:B------:R-:W-:Y:S01]  /*31f0*/  IADD3 R186, P5, R186, R22.reuse, RZ ;  /* 0x00000016baba7210 */ /* 0x080fe20007fbe0ff */
[----:B------:R-:W-:Y:S01]  /*3200*/  BSSY B1, `(.L_x_51) ;  /* 0x000001d000017945 */ /* 0x000fe20003800000 */
[----:B------:R-:W-:Y:S01]  /*3210*/  SHF.L.U64.HI R191, R152, 0x7, R153 ;  /* 0x0000000798bf7819 */ /* 0x000fe20000010299 */
[----:B------:R-:W-:Y:S01]  /*3220*/  IMAD.WIDE.U32 R174, R22, 0x7, R174 ;  /* 0x0000000716ae7825 */ /* 0x000fe200078e00ae */
[----:B------:R-:W-:-:S03]  /*3230*/  IADD3 R178, P4, R176, R22, RZ ;  /* 0x00000016b0b27210 */ /* 0x000fc60007f9e0ff */
[----:B------:R-:W-:Y:S01]  /*3240*/  IMAD.X R187, R185, 0x1, R23, P5 ;  /* 0x00000001b9bb7824 */ /* 0x000fe200028e0617 */
[----:B0-----:R-:W-:Y:S01]  /*3250*/  IADD3.X R179, R23, R16, R177, P4, !PT ;  /* 0x0000001017b37210 */ /* 0x001fe200027fe4b1 */
[----:B--2---:R-:W-:Y:S01]  /*3260*/  IMAD.SHL.U32 R183, R152, 0x80, RZ ;  /* 0x0000008098b77824 */ /* 0x004fe200078e00ff */
[----:B-1----:R-:W-:Y:S02]  /*3270*/  IADD3 R15, P5, R186, R20, RZ ;  /* 0x00000014ba0f7210 */ /* 0x002fe40007fbe0ff */
        /* <DEDUP_REMOVED lines=16> */
[----:B---3--:R-:W-:-:S04]  /*3380*/  IMAD R15, R17, UR19, RZ ;  /* 0x00000013110f7c24 */ /* 0x008fc8000f8e02ff */
[----:B------:R-:W-:-:S05]  /*3390*/  IMAD R15, R104, UR18, R15 ;  /* 0x00000012680f7c24 */ /* 0x000fca000f8e020f */
[----:B------:R0:W-:Y:S01]  /*33a0*/  @P1 STG.E desc[UR14][R176.64], R15 ;  /* 0x0000000fb0001986 */ /* 0x0001e2000c10190e */
[----:B------:R-:W-:Y:S05]  /*33b0*/  @!P4 BRA `(.L_x_52) ;  /* 0x000000000004c947 */ /* 0x000fea0003800000 */
[----:B------:R1:W5:Y:S02]  /*33c0*/  LDG.E.LTC128B R17, desc[UR14][R102.64] ;  /* 0x0000000e66117981 */ /* 0x000364000c1e1920 */
.L_x_52:
[----:B------:R-:W-:Y:S05]  /*33d0*/  BSYNC B1 ;  /* 0x0000000000017941 */ /* 0x000fea0003800000 */
.L_x_51:
        /* <DEDUP_REMOVED lines=12> */
.L_x_54:
[----:B------:R-:W-:Y:S05]  /*34a0*/  BSYNC B1 ;  /* 0x0000000000017941 */ /* 0x000fea0003800000 */
.L_x_53:
[----:B------:R-:W-:Y:S01]  /*34b0*/  ISETP.GT.AND P6, PT, R13, 0x21, P0 ;  /* 0x000000210d00780c */ /* 0x000fe200007c4270 */
[----:B-----5:R-:W-:Y:S01]  /*34c0*/  IMAD R15, R17, UR19, RZ ;  /* 0x00000013110f7c24 */ /* 0x020fe2000f8e02ff */
[----:B------:R-:W-:Y:S01]  /*34d0*/  LEA R104, P5, R182, UR10, 0x2 ;  /* 0x0000000ab6687c11 */ /* 0x000fe2000f8a10ff */
[----:B------:R-:W-:Y:S01]  /*34e0*/  IMAD.WIDE.U32 R186, R22, 0x7, R186 ;  /* 0x0000000716ba7825 */ /* 0x000fe200078e00ba */
[----:B------:R-:W-:Y:S03]  /*34f0*/  BSSY B1, `(.L_x_55) ;  /* 0x000000d000017945 */ /* 0x000fe60003800000 */
[----:B0-----:R-:W-:Y:S01]  /*3500*/  IMAD.IADD R105, R10, 0x1, R183 ;  /* 0x000000010a697824 */ /* 0x001fe200078e02b7 */
[----:B------:R-:W-:Y:S01]  /*3510*/  IADD3 R183, P4, R20, R186, RZ ;  /* 0x000000ba14b77210 */ /* 0x000fe20007f9e0ff */
[----:B------:R-:W-:Y:S02]  /*3520*/  IMAD R185, R106, UR18, R15 ;  /* 0x000000126ab97c24 */ /* 0x000fe4000f8e020f */
[----:B------:R-:W-:Y:S01]  /*3530*/  IMAD.IADD R191, R16, 0x1, R187 ;  /* 0x0000000110bf7824 */ /* 0x000fe200078e02bb */
[----:B------:R-:W-:Y:S01]  /*3540*/  LEA.HI.X R105, R182, UR11, R105, 0x2, P5 ;  /* 0x0000000bb6697c11 */ /* 0x000fe2000a8f1469 */
[----:B------:R-:W-:Y:S01]  /*3550*/  IMAD.MOV.U32 R15, RZ, RZ, R17 ;  /* 0x000000ffff0f7224 */ /* 0x000fe200078e0011 */
[----:B------:R0:W-:Y:S01]  /*3560*/  @P1 STG.E desc[UR14][R176.64+0x20], R185 ;  /* 0x000020b9b0001986 */ /* 0x0001e2000c10190e */
[----:B------:R-:W-:Y:S01]  /*3570*/  ISETP.GT.AND P1, PT, R13, 0x28, P2 ;  /* 0x000000280d00780c */ /* 0x000fe20001724270 */
[----:B------:R-:W-:Y:S01]  /*3580*/  IMAD.X R182, R191, 0x1, R19, P4 ;  /* 0x00000001bfb67824 */ /* 0x000fe200020e0613 */
[----:B------:R-:W-:Y:S01]  /*3590*/  LEA R188, P5, R183, UR10, 0x2 ;  /* 0x0000000ab7bc7c11 */ /* 0x000fe2000f8a10ff */
[----:B------:R-:W-:-:S12]  /*35a0*/  @!P6 BRA `(.L_x_56) ;  /* 0x000000000004e947 */ /* 0x000fd80003800000 */
[----:B------:R2:W5:Y:S02]  /*35b0*/  LDG.E.LTC128B R15, desc[UR14][R104.64+0x20] ;  /* 0x0000200e680f7981 */ /* 0x000564000c1e1920 */
.L_x_56:
[----:B------:R-:W-:Y:S05]  /*35c0*/  BSYNC B1 ;  /* 0x0000000000017941 */ /* 0x000fea0003800000 */
.L_x_55:
[----:B-----5:R-:W-:Y:S01]  /*35d0*/  IMAD R106, R15, UR19, RZ ;  /* 0x000000130f6a7c24 */ /* 0x020fe2000f8e02ff */
[----:B------:R-:W-:-:S03]  /*35e0*/  LEA.HI.X R189, R183, UR11, R182, 0x2, P5 ;  /* 0x0000000bb7bd7c11 */ /* 0x000fc6000a8f14b6 */
[----:B------:R-:W-:-:S05]  /*35f0*/  IMAD R17, R107, UR18, R106 ;  /* 0x000000126b117c24 */ /* 0x000fca000f8e026a */
[----:B------:R3:W-:Y:S04]  /*3600*/  @P6 STG.E desc[UR14][R174.64+0x20], R17 ;  /* 0x00002011ae006986 */ /* 0x0007e8000c10190e */
[----:B------:R1:W3:Y:S01]  /*3610*/  @P1 LDG.E.LTC128B R15, desc[UR14][R188.64] ;  /* 0x0000000ebc0f1981 */ /* 0x0002e2000c1e1920 */
[C---:B------:R-:W-:Y:S01]  /*3620*/  IMAD.WIDE.U32 R178, R22.reuse, 0x7, R178 ;  /* 0x0000000716b27825 */ /* 0x040fe200078e00b2 */
[----:B------:R-:W-:Y:S03]  /*3630*/  BSSY B1, `(.L_x_57) ;  /* 0x000001d000017945 */ /* 0x000fe60003800000 */
[----:B------:R-:W-:Y:S01]  /*3640*/  IMAD.WIDE.U32 R180, R22, 0x7, R180 ;  /* 0x0000000716b47825 */ /* 0x000fe200078e00b4 */
[----:B------:R-:W-:-:S03]  /*3650*/  IADD3 R182, P4, R178, R22, RZ ;  /* 0x00000016b2b67210 */ /* 0x000fc60007f9e0ff */
[----:B------:R-:W-:Y:S01]  /*3660*/  IMAD R193, R153, 0xa0, RZ ;  /* 0x000000a099c17824 */ /* 0x000fe200078e02ff */
[----:B------:R-:W-:Y:S02]  /*3670*/  IADD3.X R183, R23, R16, R179, P4, !PT ;  /* 0x0000001017b77210 */ /* 0x000fe400027fe4b3 */
[-C--:B------:R-:W-:Y:S01]  /*3680*/  IADD3 R184, P4, R180, R22.reuse, RZ ;  /* 0x00000016b4b87210 */ /* 0x080fe20007f9e0ff */
[----:B------:R-:W-:-:S03]  /*3690*/  IMAD.WIDE.U32 R106, R11, R22, R182 ;  /* 0x000000160b6a7225 */ /* 0x000fc600078e00b6 */
[----:B0-----:R-:W-:Y:S02]  /*36a0*/  IADD3.X R185, R23, R16, R181, P4, !PT ;  /* 0x0000001017b97210 */ /* 0x001fe400027fe4b5 */
[----:B------:R-:W-:Y:S01]  /*36b0*/  IADD3 R186, P4, R186, R22, RZ ;  /* 0x00000016baba7210 */ /* 0x000fe20007f9e0ff */
[----:B------:R-:W-:Y:S01]  /*36c0*/  IMAD.WIDE.U32 R180, R152, 0xa0, R172 ;  /* 0x000000a098b47825 */ /* 0x000fe200078e00ac */
[----:B------:R-:W-:Y:S02]  /*36d0*/  IADD3 R190, P6, R154, R106, RZ ;  /* 0x0000006a9abe7210 */ /* 0x000fe40007fde0ff */
[----:B------:R-:W-:Y:S01]  /*36e0*/  IADD3 R192, P5, R186, R20, RZ ;  /* 0x00000014bac07210 */ /* 0x000fe20007fbe0ff */
[----:B------:R-:W-:Y:S02]  /*36f0*/  IMAD.IADD R181, R181, 0x1, R193 ;  /* 0x00000001b5b57824 */ /* 0x000fe400078e02c1 */
[----:B------:R-:W-:Y:S01]  /*3700*/  IMAD.X R187, R191, 0x1, R23, P4 ;  /* 0x00000001bfbb7824 */ /* 0x000fe200020e0617 */
[----:B------:R-:W-:Y:S01]  /*3710*/  ISETP.GT.AND P4, PT, R13, 0x29, P2 ;  /* 0x000000290d00780c */ /* 0x000fe20001784270 */
[----:B------:R-:W-:Y:S01]  /*3720*/  IMAD.WIDE.U32 R178, R11, R22, R184 ;  /* 0x000000160bb27225 */ /* 0x000fe200078e00b8 */
[----:B------:R-:W-:-:S03]  /*3730*/  IADD3.X R191, R155, R9, R107, P6, !PT ;  /* 0x000000099bbf7210 */ /* 0x000fc600037fe46b */
[----:B------:R-:W-:Y:S01]  /*3740*/  IMAD.X R107, R187, 0x1, R19, P5 ;  /* 0x00000001bb6b7824 */ /* 0x000fe200028e0613 */
[----:B-1----:R-:W-:Y:S01]  /*3750*/  IADD3 R188, P6, R154, R178, RZ ;  /* 0x000000b29abc7210 */ /* 0x002fe20007fde0ff */
[----:B------:R-:W-:Y:S01]  /*3760*/  IMAD.WIDE.U32 R190, R4, UR8, R190 ;  /* 0x0000000804be7c25 */ /* 0x000fe2000f8e00be */
[----:B------:R-:W-:Y:S02]  /*3770*/  LEA R106, P5, R192, UR10, 0x2 ;  /* 0x0000000ac06a7c11 */ /* 0x000fe4000f8a10ff */
[----:B------:R-:W-:Y:S01]  /*3780*/  IADD3.X R189, R155, R9, R179, P6, !PT ;  /* 0x000000099bbd7210 */ /* 0x000fe200037fe4b3 */
[----:B------:R-:W-:Y:S01]  /*3790*/  IMAD.WIDE.U32 R178, R152, 0xa0, R162 ;  /* 0x000000a098b27825 */ /* 0x000fe200078e00a2 */
[----:B------:R-:W-:-:S03]  /*37a0*/  LEA.HI.X R107, R192, UR11, R107, 0x2, P5 ;  /* 0x0000000bc06b7c11 */ /* 0x000fc6000a8f146b */
[----:B---3--:R-:W-:-:S04]  /*37b0*/  IMAD R17, R15, UR19, RZ ;  /* 0x000000130f117c24 */ /* 0x008fc8000f8e02ff */
[----:B------:R-:W-:-:S05]  /*37c0*/  IMAD R17, R108, UR18, R17 ;  /* 0x000000126c117c24 */ /* 0x000fca000f8e0211 */
[----:B------:R0:W-:Y:S01]  /*37d0*/  @P1 STG.E desc[UR14][R180.64], R17 ;  /* 0x00000011b4001986 */ /* 0x0001e2000c10190e */
[----:B------:R-:W-:Y:S05]  /*37e0*/  @!P4 BRA `(.L_x_58) ;  /* 0x000000000004c947 */ /* 0x000fea0003800000 */
[----:B------:R1:W5:Y:S02]  /*37f0*/  LDG.E.LTC128B R15, desc[UR14][R106.64] ;  /* 0x0000000e6a0f7981 */ /* 0x000364000c1e1920 */
.L_x_58:
[----:B------:R-:W-:Y:S05]  /*3800*/  BSYNC B1 ;  /* 0x0000000000017941 */ /* 0x000fea0003800000 */
.L_x_57:
[----:B-----5:R-:W-:Y:S01]  /*3810*/  IMAD R108, R15, UR19, RZ ;  /* 0x000000130f6c7c24 */ /* 0x020fe2000f8e02ff */
[----:B------:R-:W-:Y:S01]  /*3820*/  ISETP.GT.AND P1, PT, R13, 0x28, P0 ;  /* 0x000000280d00780c */ /* 0x000fe20000724270 */
[----:B------:R-:W-:Y:S01]  /*3830*/  IMAD.IADD R179, R193, 0x1, R179 ;  /* 0x00000001c1b37824 */ /* 0x000fe200078e02b3 */
[----:B-1----:R-:W-:Y:S01]  /*3840*/  LEA R106, P5, R190, UR10, 0x2 ;  /* 0x0000000abe6a7c11 */ /* 0x002fe2000f8a10ff */
[----:B------:R-:W-:Y:S01]  /*3850*/  IMAD R109, R109, UR18, R108 ;  /* 0x000000126d6d7c24 */ /* 0x000fe2000f8e026c */
[----:B------:R-:W-:Y:S01]  /*3860*/  BSSY B1, `(.L_x_59) ;  /* 0x0000007000017945 */ /* 0x000fe20003800000 */
[----:B0-----:R-:W-:Y:S02]  /*3870*/  IMAD.IADD R17, R10, 0x1, R191 ;  /* 0x000000010a117824 */ /* 0x001fe400078e02bf */
[----:B------:R-:W-:Y:S01]  /*3880*/  IMAD.WIDE.U32 R188, R4, UR8, R188 ;  /* 0x0000000804bc7c25 */ /* 0x000fe2000f8e00bc */
[----:B------:R0:W-:Y:S02]  /*3890*/  @P4 STG.E desc[UR14][R178.64], R109 ;  /* 0x0000006db2004986 */ /* 0x0001e4000c10190e */
[----:B------:R-:W-:-:S03]  /*38a0*/  LEA.HI.X R107, R190, UR11, R17, 0x2, P5 ;  /* 0x0000000bbe6b7c11 */ /* 0x000fc6000a8f1411 */
[----:B------:R-:W-:Y:S05]  /*38b0*/  @!P1 BRA `(.L_x_60) ;  /* 0x0000000000049947 */ /* 0x000fea0003800000 */
[----:B------:R1:W5:Y:S02]  /*38c0*/  LDG.E.LTC128B R15, desc[UR14][R106.64+0x20] ;  /* 0x0000200e6a0f7981 */ /* 0x000364000c1e1920 */
.L_x_60:
[----:B------:R-:W-:Y:S05]  /*38d0*/  BSYNC B1 ;  /* 0x0000000000017941 */ /* 0x000fea0003800000 */
.L_x_59:
        /* <DEDUP_REMOVED lines=16> */
.L_x_62:
[----:B------:R-:W-:Y:S05]  /*39e0*/  BSYNC B1 ;  /* 0x0000000000017941 */ /* 0x000fea0003800000 */
.L_x_61:
[----:B-----5:R-:W-:Y:S01]  /*39f0*/  IMAD R110, R15, UR19, RZ ;  /* 0x000000130f6e7c24 */ /* 0x020fe2000f8e02ff */
[----:B------:R-:W-:-:S03]  /*3a00*/  LEA.HI.X R193, R17, UR11, R186, 0x2, P5 ;  /* 0x0000000b11c17c11 */ /* 0x000fc6000a8f14ba */
[----:B------:R-:W-:-:S05]  /*3a10*/  IMAD R17, R111, UR18, R110 ;  /* 0x000000126f117c24 */ /* 0x000fca000f8e026e */
[----:B------:R1:W-:Y:S04]  /*3a20*/  @P6 STG.E desc[UR14][R178.64+0x20], R17 ;  /* 0x00002011b2006986 */ /* 0x0003e8000c10190e */
[----:B------:R2:W1:Y:S01]  /*3a30*/  @P1 LDG.E.LTC128B R15, desc[UR14][R192.64] ;  /* 0x0000000ec00f1981 */ /* 0x000462000c1e1920 */
[C---:B------:R-:W-:Y:S01]  /*3a40*/  IMAD.WIDE.U32 R182, R22.reuse, 0x7, R182 ;  /* 0x0000000716b67825 */ /* 0x040fe200078e00b6 */
[----:B------:R-:W-:Y:S03]  /*3a50*/  BSSY B1, `(.L_x_63) ;  /* 0x000001d000017945 */ /* 0x000fe60003800000 */
[----:B------:R-:W-:Y:S01]  /*3a60*/  IMAD.WIDE.U32 R184, R22, 0x7, R184 ;  /* 0x0000000716b87825 */ /* 0x000fe200078e00b8 */
[----:B------:R-:W-:-:S03]  /*3a70*/  IADD3 R186, P4, R182, R22, RZ ;  /* 0x00000016b6ba7210 */ /* 0x000fc60007f9e0ff */
[----:B------:R-:W-:Y:S01]  /*3a80*/  IMAD R199, R153, 0xc0, RZ ;  /* 0x000000c099c77824 */ /* 0x000fe200078e02ff */
[----:B0-----:R-:W-:Y:S02]  /*3a90*/  IADD3.X R187, R23, R16, R183, P4, !PT ;  /* 0x0000001017bb7210 */ /* 0x001fe400027fe4b7 */
[-C--:B------:R-:W-:Y:S01]  /*3aa0*/  IADD3 R188, P4, R184, R22.reuse, RZ ;  /* 0x00000016b8bc7210 */ /* 0x080fe20007f9e0ff */
[----:B------:R-:W-:-:S03]  /*3ab0*/  IMAD.WIDE.U32 R110, R11, R22, R186 ;  /* 0x000000160b6e7225 */ /* 0x000fc600078e00ba */
[----:B------:R-:W-:Y:S02]  /*3ac0*/  IADD3.X R189, R23, R16, R185, P4, !PT ;  /* 0x0000001017bd7210 */ /* 0x000fe400027fe4b9 */
[----:B------:R-:W-:Y:S01]  /*3ad0*/  IADD3 R190, P4, R190, R22, RZ ;  /* 0x00000016bebe7210 */ /* 0x000fe20007f9e0ff */
[----:B------:R-:W-:Y:S01]  /*3ae0*/  IMAD.WIDE.U32 R184, R152, 0xc0, R172 ;  /* 0x000000c098b87825 */ /* 0x000fe200078e00ac */
[----:B------:R-:W-:-:S03]  /*3af0*/  IADD3 R110, P6, R154, R110, RZ ;  /* 0x0000006e9a6e7210 */ /* 0x000fc60007fde0ff */
[----:B------:R-:W-:Y:S01]  /*3b00*/  IMAD.IADD R185, R185, 0x1, R199 ;  /* 0x00000001b9b97824 */ /* 0x000fe200078e02c7 */
[----:B------:R-:W-:Y:S01]  /*3b10*/  IADD3.X R111, R155, R9, R111, P6, !PT ;  /* 0x000000099b6f7210 */ /* 0x000fe200037fe46f */
[----:B------:R-:W-:Y:S01]  /*3b20*/  IMAD.X R191, R194, 0x1, R23, P4 ;  /* 0x00000001c2bf7824 */ /* 0x000fe200020e0617 */
[----:B------:R-:W-:Y:S01]  /*3b30*/  ISETP.GT.AND P4, PT, R13, 0x31, P2 ;  /* 0x000000310d00780c */ /* 0x000fe20001784270 */
[----:B------:R-:W-:Y:S01]  /*3b40*/  IMAD.WIDE.U32 R182, R11, R22, R188 ;  /* 0x000000160bb67225 */ /* 0x000fe200078e00bc */
[----:B------:R-:W-:-:S03]  /*3b50*/  IADD3 R194, P5, R190, R20, RZ ;  /* 0x00000014bec27210 */ /* 0x000fc60007fbe0ff */
[----:B------:R-:W-:Y:S01]  /*3b60*/  IMAD.WIDE.U32 R196, R4, UR8, R110 ;  /* 0x0000000804c47c25 */ /* 0x000fe2000f8e006e */
[----:B--2---:R-:W-:-:S03]  /*3b70*/  IADD3 R192, P6, R154, R182, RZ ;  /* 0x000000b69ac07210 */ /* 0x004fc60007fde0ff */
[----:B------:R-:W-:Y:S01]  /*3b80*/  IMAD.X R195, R191, 0x1, R19, P5 ;  /* 0x00000001bfc37824 */ /* 0x000fe200028e0613 */
[C---:B------:R-:W-:Y:S02]  /*3b90*/  LEA R182, P5, R194.reuse, UR10, 0x2 ;  /* 0x0000000ac2b67c11 */ /* 0x040fe4000f8a10ff */
[----:B------:R-:W-:Y:S02]  /*3ba0*/  IADD3.X R193, R155, R9, R183, P6, !PT ;  /* 0x000000099bc17210 */ /* 0x000fe400037fe4b7 */
[----:B------:R-:W-:Y:S01]  /*3bb0*/  LEA.HI.X R183, R194, UR11, R195, 0x2, P5 ;  /* 0x0000000bc2b77c11 */ /* 0x000fe2000a8f14c3 */
[----:B------:R-:W-:-:S04]  /*3bc0*/  IMAD.WIDE.U32 R194, R152, 0xc0, R162 ;  /* 0x000000c098c27825 */ /* 0x000fc800078e00a2 */
[----:B-1----:R-:W-:-:S04]  /*3bd0*/  IMAD R17, R15, UR19, RZ ;  /* 0x000000130f117c24 */ /* 0x002fc8000f8e02ff */
[----:B------:R-:W-:-:S05]  /*3be0*/  IMAD R17, R112, UR18, R17 ;  /* 0x0000001270117c24 */ /* 0x000fca000f8e0211 */
[----:B------:R0:W-:Y:S01]  /*3bf0*/  @P1 STG.E desc[UR14][R184.64], R17 ;  /* 0x00000011b8001986 */ /* 0x0001e2000c10190e */
[----:B------:R-:W-:Y:S05]  /*3c00*/  @!P4 BRA `(.L_x_64) ;  /* 0x000000000004c947 */ /* 0x000fea0003800000 */
[----:B------:R1:W5:Y:S02]  /*3c10*/  LDG.E.LTC128B R15, desc[UR14][R182.64] ;  /* 0x0000000eb60f7981 */ /* 0x000364000c1e1920 */
.L_x_64:
[----:B------:R-:W-:Y:S05]  /*3c20*/  BSYNC B1 ;  /* 0x0000000000017941 */ /* 0x000fea0003800000 */
.L_x_63:
[----:B-----5:R-:W-:Y:S01]  /*3c30*/  IMAD R112, R15, UR19, RZ ;  /* 0x000000130f707c24 */ /* 0x020fe2000f8e02ff */
[----:B------:R-:W-:Y:S01]  /*3c40*/  ISETP.GT.AND P1, PT, R13, 0x30, P0 ;  /* 0x000000300d00780c */ /* 0x000fe20000724270 */
[----:B-1----:R-:W-:Y:S01]  /*3c50*/  IMAD.IADD R183, R199, 0x1, R195 ;  /* 0x00000001c7b77824 */ /* 0x002fe200078e02c3 */
[----:B------:R-:W-:Y:S01]  /*3c60*/  LEA R110, P5, R196, UR10, 0x2 ;  /* 0x0000000ac46e7c11 */ /* 0x000fe2000f8a10ff */
[----:B------:R-:W-:Y:S01]  /*3c70*/  IMAD R113, R113, UR18, R112 ;  /* 0x0000001271717c24 */ /* 0x000fe2000f8e0270 */
[----:B------:R-:W-:Y:S01]  /*3c80*/  BSSY B1, `(.L_x_65) ;  /* 0x0000008000017945 */ /* 0x000fe20003800000 */
[----:B------:R-:W-:Y:S02]  /*3c90*/  IMAD.MOV.U32 R182, RZ, RZ, R194 ;  /* 0x000000ffffb67224 */ /* 0x000fe400078e00c2 */
[----:B0-----:R-:W-:Y:S02]  /*3ca0*/  IMAD.IADD R17, R10, 0x1, R197 ;  /* 0x000000010a117824 */ /* 0x001fe400078e02c5 */
[----:B------:R-:W-:Y:S01]  /*3cb0*/  IMAD.WIDE.U32 R192, R4, UR8, R192 ;  /* 0x0000000804c07c25 */ /* 0x000fe2000f8e00c0 */
[----:B------:R0:W-:Y:S02]  /*3cc0*/  @P4 STG.E desc[UR14][R182.64], R113 ;  /* 0x00000071b6004986 */ /* 0x0001e4000c10190e */
[----:B------:R-:W-:Y:S01]  /*3cd0*/  LEA.HI.X R111, R196, UR11, R17, 0x2, P5 ;  /* 0x0000000bc46f7c11 */ /* 0x000fe2000a8f1411 */
[----:B------:R-:W-:Y:S06]  /*3ce0*/  @!P1 BRA `(.L_x_66) ;  /* 0x0000000000049947 */ /* 0x000fec0003800000 */
[----:B------:R1:W5:Y:S02]  /*3cf0*/  LDG.E.LTC128B R15, desc[UR14][R110.64+0x20] ;  /* 0x0000200e6e0f7981 */ /* 0x000364000c1e1920 */
.L_x_66:
[----:B------:R-:W-:Y:S05]  /*3d00*/  BSYNC B1 ;  /* 0x0000000000017941 */ /* 0x000fea0003800000 */
.L_x_65:
        /* <DEDUP_REMOVED lines=16> */
.L_x_68:
[----:B------:R-:W-:Y:S05]  /*3e10*/  BSYNC B1 ;  /* 0x0000000000017941 */ /* 0x000fea0003800000 */
.L_x_67:
        /* <DEDUP_REMOVED lines=10> */
[----:B------:R-:W-:Y:S01]  /*3ec0*/  IADD3.X R193, R23, R16, R187, P4, !PT ;  /* 0x0000001017c17210 */ /* 0x000fe200027fe4bb */
[----:B------:R-:W-:Y:S01]  /*3ed0*/  IMAD.WIDE.U32 R200, R152, 0xe0, R162 ;  /* 0x000000e098c87825 */ /* 0x000fe200078e00a2 */
[----:B------:R-:W-:-:S03]  /*3ee0*/  IADD3 R190, P4, R188, R22, RZ ;  /* 0x00000016bcbe7210 */ /* 0x000fc60007f9e0ff */
[----:B------:R-:W-:Y:S01]  /*3ef0*/  IMAD.WIDE.U32 R114, R11, R22, R192 ;  /* 0x000000160b727225 */ /* 0x000fe200078e00c0 */
[----:B0-----:R-:W-:Y:S02]  /*3f00*/  IADD3.X R191, R23, R16, R189, P4, !PT ;  /* 0x0000001017bf7210 */ /* 0x001fe400027fe4bd */
[----:B------:R-:W-:Y:S01]  /*3f10*/  IADD3 R194, P4, R194, R22, RZ ;  /* 0x00000016c2c27210 */ /* 0x000fe20007f9e0ff */
[----:B------:R-:W-:Y:S01]  /*3f20*/  IMAD.WIDE.U32 R188, R152, 0xe0, R172 ;  /* 0x000000e098bc7825 */ /* 0x000fe200078e00ac */
[----:B------:R-:W-:-:S03]  /*3f30*/  IADD3 R186, P6, R154, R114, RZ ;  /* 0x000000729aba7210 */ /* 0x000fc60007fde0ff */
[----:B------:R-:W-:Y:S01]  /*3f40*/  IMAD.IADD R189, R189, 0x1, R203 ;  /* 0x00000001bdbd7824 */ /* 0x000fe200078e02cb */
[----:B------:R-:W-:Y:S01]  /*3f50*/  IADD3.X R187, R155, R9, R115, P6, !PT ;  /* 0x000000099bbb7210 */ /* 0x000fe200037fe473 */
[----:B------:R-:W-:Y:S01]  /*3f60*/  IMAD.X R195, R198, 0x1, R23, P4 ;  /* 0x00000001c6c37824 */ /* 0x000fe200020e0617 */
[----:B------:R-:W-:Y:S01]  /*3f70*/  ISETP.GT.AND P4, PT, R13, 0x39, P2 ;  /* 0x000000390d00780c */ /* 0x000fe20001784270 */
[----:B---3--:R-:W-:Y:S01]  /*3f80*/  IMAD.WIDE.U32 R196, R11, R22, R190 ;  /* 0x000000160bc47225 */ /* 0x008fe200078e00be */
[----:B------:R-:W-:Y:S02]  /*3f90*/  IADD3 R198, P5, R194, R20, RZ ;  /* 0x00000014c2c67210 */ /* 0x000fe40007fbe0ff */
[----:B------:R-:W-:-:S03]  /*3fa0*/  IADD3 R196, P6, R154, R196, RZ ;  /* 0x000000c49ac47210 */ /* 0x000fc60007fde0ff */
[----:B------:R-:W-:Y:S01]  /*3fb0*/  IMAD.X R115, R195, 0x1, R19, P5 ;  /* 0x00000001c3737824 */ /* 0x000fe200028e0613 */
[C---:B------:R-:W-:Y:S02]  /*3fc0*/  LEA R114, P5, R198.reuse, UR10, 0x2 ;  /* 0x0000000ac6727c11 */ /* 0x040fe4000f8a10ff */
[----:B------:R-:W-:Y:S02]  /*3fd0*/  IADD3.X R197, R155, R9, R197, P6, !PT ;  /* 0x000000099bc57210 */ /* 0x000fe400037fe4c5 */
[----:B------:R-:W-:Y:S01]  /*3fe0*/  LEA.HI.X R115, R198, UR11, R115, 0x2, P5 ;  /* 0x0000000bc6737c11 */ /* 0x000fe2000a8f1473 */
[----:B------:R-:W-:-:S04]  /*3ff0*/  IMAD.WIDE.U32 R198, R4, UR8, R186 ;  /* 0x0000000804c67c25 */ /* 0x000fc8000f8e00ba */
[----:B-1----:R-:W-:-:S04]  /*4000*/  IMAD R17, R15, UR19, RZ ;  /* 0x000000130f117c24 */ /* 0x002fc8000f8e02ff */
[----:B------:R-:W-:-:S05]  /*4010*/  IMAD R17, R116, UR18, R17 ;  /* 0x0000001274117c24 */ /* 0x000fca000f8e0211 */
[----:B------:R0:W-:Y:S01]  /*4020*/  @P1 STG.E desc[UR14][R188.64], R17 ;  /* 0x00000011bc001986 */ /* 0x0001e2000c10190e */
[----:B------:R-:W-:Y:S05]  /*4030*/  @!P4 BRA `(.L_x_70) ;  /* 0x000000000004c947 */ /* 0x000fea0003800000 */
[----:B------:R1:W5:Y:S02]  /*4040*/  LDG.E.LTC128B R15, desc[UR14][R114.64] ;  /* 0x0000000e720f7981 */ /* 0x000364000c1e1920 */
.L_x_70:
[----:B------:R-:W-:Y:S05]  /*4050*/  BSYNC B1 ;  /* 0x0000000000017941 */ /* 0x000fea0003800000 */
.L_x_69:
[----:B-----5:R-:W-:Y:S01]  /*4060*/  IMAD R116, R15, UR19, RZ ;  /* 0x000000130f747c24 */ /* 0x020fe2000f8e02ff */
[----:B------:R-:W-:Y:S01]  /*4070*/  ISETP.GT.AND P1, PT, R13, 0x38, P0 ;  /* 0x000000380d00780c */ /* 0x000fe20000724270 */
[----:B------:R-:W-:Y:S01]  /*4080*/  IMAD.IADD R187, R203, 0x1, R201 ;  /* 0x00000001cbbb7824 */ /* 0x000fe200078e02c9 */
[----:B-1----:R-:W-:Y:S01]  /*4090*/  LEA R114, P5, R198, UR10, 0x2 ;  /* 0x0000000ac6727c11 */ /* 0x002fe2000f8a10ff */
        /* <DEDUP_REMOVED lines=9> */
.L_x_72:
[----:B------:R-:W-:Y:S05]  /*4130*/  BSYNC B1 ;  /* 0x0000000000017941 */ /* 0x000fea0003800000 */
.L_x_71:
        /* <DEDUP_REMOVED lines=16> */
.L_x_74:
[----:B------:R-:W-:Y:S05]  /*4240*/  BSYNC B1 ;  /* 0x0000000000017941 */ /* 0x000fea0003800000 */
.L_x_73:
[----:B-----5:R-:W-:Y:S01]  /*4250*/  IMAD R118, R15, UR19, RZ ;  /* 0x000000130f767c24 */ /* 0x020fe2000f8e02ff */
[----:B------:R-:W-:-:S03]  /*4260*/  LEA.HI.X R197, R17, UR11, R194, 0x2, P5 ;  /* 0x0000000b11c57c11 */ /* 0x000fc6000a8f14c2 */
[----:B------:R-:W-:-:S05]  /*4270*/  IMAD R199, R119, UR18, R118 ;  /* 0x0000001277c77c24 */ /* 0x000fca000f8e0276 */
[----:B------:R0:W-:Y:S04]  /*4280*/  @P6 STG.E desc[UR14][R186.64+0x20], R199 ;  /* 0x000020c7ba006986 */ /* 0x0001e8000c10190e */
[----:B------:R1:W2:Y:S01]  /*4290*/  @P1 LDG.E.LTC128B R15, desc[UR14][R196.64] ;  /* 0x0000000ec40f1981 */ /* 0x0002a2000c1e1920 */
[----:B------:R-:W-:Y:S01]  /*42a0*/  IMAD.WIDE.U32 R192, R22, 0x7, R192 ;  /* 0x0000000716c07825 */ /* 0x000fe200078e00c0 */
[----:B------:R-:W-:Y:S01]  /*42b0*/  SHF.L.U64.HI R203, R152, 0x8, R153 ;  /* 0x0000000898cb7819 */ /* 0x000fe20000010299 */
[----:B------:R-:W-:Y:S01]  /*42c0*/  BSSY B1, `(.L_x_75) ;  /* 0x000001d000017945 */ /* 0x000fe20003800000 */
[-C--:B------:R-:W-:Y:S01]  /*42d0*/  IADD3 R198, P6, R198, R22.reuse, RZ ;  /* 0x00000016c6c67210 */ /* 0x080fe20007fde0ff */
[----:B------:R-:W-:Y:S01]  /*42e0*/  IMAD.SHL.U32 R17, R152, 0x100, RZ ;  /* 0x0000010098117824 */ /* 0x000fe200078e00ff */
[----:B------:R-:W-:Y:S01]  /*42f0*/  IADD3 R194, P4, R192, R22, RZ ;  /* 0x00000016c0c27210 */ /* 0x000fe20007f9e0ff */
[----:B------:R-:W-:-:S03]  /*4300*/  IMAD.WIDE.U32 R118, R22, 0x7, R190 ;  /* 0x0000000716767825 */ /* 0x000fc600078e00be */
[----:B------:R-:W-:Y:S01]  /*4310*/  IADD3 R192, P5, R17, R172, RZ ;  /* 0x000000ac11c07210 */ /* 0x000fe20007fbe0ff */
[----:B0-----:R-:W-:Y:S01]  /*4320*/  IMAD.X R199, R202, 0x1, R23, P6 ;  /* 0x00000001cac77824 */ /* 0x001fe200030e0617 */
[----:B------:R-:W-:Y:S02]  /*4330*/  IADD3.X R195, R23, R16, R193, P4, !PT ;  /* 0x0000001017c37210 */ /* 0x000fe400027fe4c1 */
[----:B------:R-:W-:Y:S01]  /*4340*/  IADD3 R190, P4, R17, R162, RZ ;  /* 0x000000a211be7210 */ /* 0x000fe20007f9e0ff */
[----:B------:R-:W-:Y:S01]  /*4350*/  IMAD.X R193, R203, 0x1, R173, P5 ;  /* 0x00000001cbc17824 */ /* 0x000fe200028e06ad */
[-C--:B-1----:R-:W-:Y:S01]  /*4360*/  IADD3 R196, P5, R118, R22.reuse, RZ ;  /* 0x0000001676c47210 */ /* 0x082fe20007fbe0ff */
[----:B------:R-:W-:Y:S01]  /*4370*/  IMAD.WIDE.U32 R200, R11, R22, R194 ;  /* 0x000000160bc87225 */ /* 0x000fe200078e00c2 */
[----:B------:R-:W-:Y:S02]  /*4380*/  IADD3 R17, P6, R198, R20, RZ ;  /* 0x00000014c6117210 */ /* 0x000fe40007fde0ff */
[----:B------:R-:W-:Y:S01]  /*4390*/  IADD3.X R197, R23, R16, R119, P5, !PT ;  /* 0x0000001017c57210 */ /* 0x000fe20002ffe477 */
[----:B------:R-:W-:Y:S01]  /*43a0*/  IMAD.X R191, R203, 0x1, R163, P4 ;  /* 0x00000001cbbf7824 */ /* 0x000fe200020e06a3 */
[----:B------:R-:W-:Y:S01]  /*43b0*/  IADD3 R204, P5, R154, R200, RZ ;  /* 0x000000c89acc7210 */ /* 0x000fe20007fbe0ff */
[----:B------:R-:W-:Y:S01]  /*43c0*/  IMAD.X R200, R199, 0x1, R19, P6 ;  /* 0x00000001c7c87824 */ /* 0x000fe200030e0613 */
[----:B------:R-:W-:Y:S01]  /*43d0*/  LEA R202, P4, R17, UR10, 0x2 ;  /* 0x0000000a11ca7c11 */ /* 0x000fe2000f8810ff */
[----:B------:R-:W-:Y:S01]  /*43e0*/  IMAD.WIDE.U32 R118, R11, R22, R196 ;  /* 0x000000160b767225 */ /* 0x000fe200078e00c4 */
[----:B------:R-:W-:-:S02]  /*43f0*/  IADD3.X R205, R155, R9, R201, P5, !PT ;  /* 0x000000099bcd7210 */ /* 0x000fc40002ffe4c9 */
[----:B------:R-:W-:Y:S02]  /*4400*/  LEA.HI.X R203, R17, UR11, R200, 0x2, P4 ;  /* 0x0000000b11cb7c11 */ /* 0x000fe4000a0f14c8 */
[----:B------:R-:W-:Y:S01]  /*4410*/  ISETP.GT.AND P4, PT, R13, 0x41, P2 ;  /* 0x000000410d00780c */ /* 0x000fe20001784270 */
[----:B------:R-:W-:Y:S01]  /*4420*/  IMAD.WIDE.U32 R204, R4, UR8, R204 ;  /* 0x0000000804cc7c25 */ /* 0x000fe2000f8e00cc */
[----:B------:R-:W-:-:S03]  /*4430*/  IADD3 R200, P5, R154, R118, RZ ;  /* 0x000000769ac87210 */ /* 0x000fc60007fbe0ff */
[----:B--2---:R-:W-:-:S04]  /*4440*/  IMAD R17, R15, UR19, RZ ;  /* 0x000000130f117c24 */ /* 0x004fc8000f8e02ff */
[----:B------:R-:W-:-:S05]  /*4450*/  IMAD R17, R120, UR18, R17 ;  /* 0x0000001278117c24 */ /* 0x000fca000f8e0211 */
[----:B------:R0:W-:Y:S01]  /*4460*/  @P1 STG.E desc[UR14][R192.64], R17 ;  /* 0x00000011c0001986 */ /* 0x0001e2000c10190e */
[----:B------:R-:W-:Y:S05]  /*4470*/  @!P4 BRA `(.L_x_76) ;  /* 0x000000000004c947 */ /* 0x000fea0003800000 */
[----:B------:R1:W5:Y:S02]  /*4480*/  LDG.E.LTC128B R15, desc[UR14][R202.64] ;  /* 0x0000000eca0f7981 */ /* 0x000364000c1e1920 */
.L_x_76:
[----:B------:R-:W-:Y:S05]  /*4490*/  BSYNC B1 ;  /* 0x0000000000017941 */ /* 0x000fea0003800000 */
.L_x_75:
[----:B-----5:R-:W-:Y:S01]  /*44a0*/  IMAD R120, R15, UR19, RZ ;  /* 0x000000130f787c24 */ /* 0x020fe2000f8e02ff */
[----:B------:R-:W-:Y:S01]  /*44b0*/  ISETP.GT.AND P1, PT, R13, 0x40, P0 ;  /* 0x000000400d00780c */ /* 0x000fe20000724270 */
[----:B0-----:R-:W-:Y:S01]  /*44c0*/  IMAD.IADD R17, R10, 0x1, R205 ;  /* 0x000000010a117824 */ /* 0x001fe200078e02cd */
[----:B------:R-:W-:Y:S01]  /*44d0*/  IADD3.X R201, R155, R9, R119, P5, !PT ;  /* 0x000000099bc97210 */ /* 0x000fe20002ffe477 */
[----:B------:R-:W-:Y:S01]  /*44e0*/  IMAD R121, R121, UR18, R120 ;  /* 0x0000001279797c24 */ /* 0x000fe2000f8e0278 */
[----:B------:R-:W-:Y:S01]  /*44f0*/  LEA R118, P5, R204, UR10, 0x2 ;  /* 0x0000000acc767c11 */ /* 0x000fe2000f8a10ff */
[----:B------:R-:W-:Y:S01]  /*4500*/  BSSY B1, `(.L_x_77) ;  /* 0x0000006000017945 */ /* 0x000fe20003800000 */
[----:B------:R-:W-:Y:S02]  /*4510*/  IMAD.WIDE.U32 R200, R4, UR8, R200 ;  /* 0x0000000804c87c25 */ /* 0x000fe4000f8e00c8 */
[----:B------:R0:W-:Y:S01]  /*4520*/  @P4 STG.E desc[UR14][R190.64], R121 ;  /* 0x00000079be004986 */ /* 0x0001e2000c10190e */
[----:B------:R-:W-:-:S04]  /*4530*/  LEA.HI.X R119, R204, UR11, R17, 0x2, P5 ;  /* 0x0000000bcc777c11 */ /* 0x000fc8000a8f1411 */
[----:B------:R-:W-:Y:S05]  /*4540*/  @!P1 BRA `(.L_x_78) ;  /* 0x0000000000049947 */ /* 0x000fea0003800000 */
[----:B------:R2:W5:Y:S02]  /*4550*/  LDG.E.LTC128B R15, desc[UR14][R118.64+0x20] ;  /* 0x0000200e760f7981 */ /* 0x000564000c1e1920 */
.L_x_78:
[----:B------:R-:W-:Y:S05]  /*4560*/  BSYNC B1 ;  /* 0x0000000000017941 */ /* 0x000fea0003800000 */
.L_x_77:
[----:B------:R-:W-:Y:S01]  /*4570*/  ISETP.GT.AND P6, PT, R13, 0x41, P0 ;  /* 0x000000410d00780c */ /* 0x000fe200007c4270 */
[----:B-----5:R-:W-:Y:S01]  /*4580*/  IMAD R17, R15, UR19, RZ ;  /* 0x000000130f117c24 */ /* 0x020fe2000f8e02ff */
[----:B------:R-:W-:Y:S01]  /*4590*/  LEA R120, P5, R200, UR10, 0x2 ;  /* 0x0000000ac8787c11 */ /* 0x000fe2000f8a10ff */
[----:B-1----:R-:W-:Y:S01]  /*45a0*/  IMAD.WIDE.U32 R202, R22, 0x7, R198 ;  /* 0x0000000716ca7825 */ /* 0x002fe200078e00c6 */
        /* <DEDUP_REMOVED lines=12> */
.L_x_80:
[----:B------:R-:W-:Y:S05]  /*4670*/  BSYNC B1 ;  /* 0x0000000000017941 */ /* 0x000fea0003800000 */
.L_x_79:
        /* <DEDUP_REMOVED lines=21> */
[----:B--2---:R-:W-:Y:S01]  /*47d0*/  IMAD.WIDE.U32 R122, R11, R22, R198 ;  /* 0x000000160b7a7225 */ /* 0x004fe200078e00c6 */
[----:B------:R-:W-:-:S03]  /*47e0*/  IADD3.X R207, R155, R9, R195, P6, !PT ;  /* 0x000000099bcf7210 */ /* 0x000fc600037fe4c3 */
[----:B------:R-:W-:Y:S01]  /*47f0*/  IMAD.X R195, R203, 0x1, R19, P5 ;  /* 0x00000001cbc37824 */ /* 0x000fe200028e0613 */
[----:B---3--:R-:W-:Y:S01]  /*4800*/  IADD3 R204, P6, R154, R122, RZ ;  /* 0x0000007a9acc7210 */ /* 0x008fe20007fde0ff */
[----:B------:R-:W-:Y:S01]  /*4810*/  IMAD.WIDE.U32 R206, R4, UR8, R206 ;  /* 0x0000000804ce7c25 */ /* 0x000fe2000f8e00ce */
[C---:B------:R-:W-:Y:S02]  /*4820*/  LEA R122, P5, R194.reuse, UR10, 0x2 ;  /* 0x0000000ac27a7c11 */ /* 0x040fe4000f8a10ff */
        /* <DEDUP_REMOVED lines=8> */
.L_x_82:
[----:B------:R-:W-:Y:S05]  /*48b0*/  BSYNC B1 ;  /* 0x0000000000017941 */ /* 0x000fea0003800000 */
.L_x_81:
[----:B-----5:R-:W-:Y:S01]  /*48c0*/  IMAD R124, R15, UR19, RZ ;  /* 0x000000130f7c7c24 */ /* 0x020fe2000f8e02ff */
[----:B------:R-:W-:Y:S01]  /*48d0*/  ISETP.GT.AND P1, PT, R13, 0x48, P0 ;  /* 0x000000480d00780c */ /* 0x000fe20000724270 */
[----:B------:R-:W-:Y:S01]  /*48e0*/  IMAD.IADD R195, R209, 0x1, R195 ;  /* 0x00000001d1c37824 */ /* 0x000fe200078e02c3 */
[----:B--2---:R-:W-:Y:S01]  /*48f0*/  LEA R122, P5, R206, UR10, 0x2 ;  /* 0x0000000ace7a7c11 */ /* 0x004fe2000f8a10ff */
        /* <DEDUP_REMOVED lines=8> */
.L_x_84:
[----:B------:R-:W-:Y:S05]  /*4980*/  BSYNC B1 ;  /* 0x0000000000017941 */ /* 0x000fea0003800000 */
.L_x_83:
        /* <DEDUP_REMOVED lines=16> */
.L_x_86:
[----:B------:R-:W-:Y:S05]  /*4a90*/  BSYNC B1 ;  /* 0x0000000000017941 */ /* 0x000fea0003800000 */
.L_x_85:
[----:B-----5:R-:W-:Y:S01]  /*4aa0*/  IMAD R126, R15, UR19, RZ ;  /* 0x000000130f7e7c24 */ /* 0x020fe2000f8e02ff */
[----:B------:R-:W-:-:S03]  /*4ab0*/  LEA.HI.X R207, R17, UR11, R202, 0x2, P5 ;  /* 0x0000000b11cf7c11 */ /* 0x000fc6000a8f14ca */
[----:B------:R-:W-:-:S05]  /*4ac0*/  IMAD R127, R127, UR18, R126 ;  /* 0x000000127f7f7c24 */ /* 0x000fca000f8e027e */
[----:B------:R4:W-:Y:S04]  /*4ad0*/  @P6 STG.E desc[UR14][R194.64+0x20], R127 ;  /* 0x0000207fc2006986 */ /* 0x0009e8000c10190e */
[----:B------:R1:W2:Y:S01]  /*4ae0*/  @P1 LDG.E.LTC128B R15, desc[UR14][R206.64] ;  /* 0x0000000ece0f1981 */ /* 0x0002a2000c1e1920 */
        /* <DEDUP_REMOVED lines=8> */
[----:B------:R-:W-:Y:S01]  /*4b70*/  IMAD.IADD R201, R201, 0x1, R213 ;  /* 0x00000001c9c97824 */ /* 0x000fe200078e02d5 */
[----:B0-----:R-:W-:Y:S01]  /*4b80*/  IADD3.X R203, R23, R16, R199, P4, !PT ;  /* 0x0000001017cb7210 */ /* 0x001fe200027fe4c7 */
[-C--:B------:R-:W-:Y:S01]  /*4b90*/  IMAD.WIDE.U32 R198, R11, R22.reuse, R204 ;  /* 0x000000160bc67225 */ /* 0x080fe200078e00cc */
[----:B------:R-:W-:-:S03]  /*4ba0*/  IADD3 R210, P4, R210, R22, RZ ;  /* 0x00000016d2d27210 */ /* 0x000fc60007f9e0ff */
[----:B----4-:R-:W-:Y:S01]  /*4bb0*/  IMAD.WIDE.U32 R126, R11, R22, R202 ;  /* 0x000000160b7e7225 */ /* 0x010fe200078e00ca */
[----:B------:R-:W-:Y:S02]  /*4bc0*/  IADD3 R208, P6, R154, R198, RZ ;  /* 0x000000c69ad07210 */ /* 0x000fe40007fde0ff */
[----:B------:R-:W-:Y:S01]  /*4bd0*/  IADD3 R198, P5, R210, R20, RZ ;  /* 0x00000014d2c67210 */ /* 0x000fe20007fbe0ff */
[----:B------:R-:W-:Y:S01]  /*4be0*/  IMAD.X R211, R209, 0x1, R23, P4 ;  /* 0x00000001d1d37824 */ /* 0x000fe200020e0617 */
[----:B------:R-:W-:Y:S02]  /*4bf0*/  ISETP.GT.AND P4, PT, R13, 0x51, P2 ;  /* 0x000000510d00780c */ /* 0x000fe40001784270 */
[-C--:B------:R-:W-:Y:S01]  /*4c00*/  IADD3.X R209, R155, R9.reuse, R199, P6, !PT ;  /* 0x000000099bd17210 */ /* 0x080fe200037fe4c7 */
[----:B------:R-:W-:Y:S01]  /*4c10*/  IMAD.X R199, R211, 0x1, R19, P5 ;  /* 0x00000001d3c77824 */ /* 0x000fe200028e0613 */
[----:B-1----:R-:W-:Y:S02]  /*4c20*/  IADD3 R206, P6, R154, R126, RZ ;  /* 0x0000007e9ace7210 */ /* 0x002fe40007fde0ff */
[----:B------:R-:W-:Y:S01]  /*4c30*/  LEA R126, P5, R198, UR10, 0x2 ;  /* 0x0000000ac67e7c11 */ /* 0x000fe2000f8a10ff */
[----:B------:R-:W-:Y:S01]  /*4c40*/  IMAD.WIDE.U32 R208, R4, UR8, R208 ;  /* 0x0000000804d07c25 */ /* 0x000fe2000f8e00d0 */
[----:B------:R-:W-:-:S02]  /*4c50*/  IADD3.X R207, R155, R9, R127, P6, !PT ;  /* 0x000000099bcf7210 */ /* 0x000fc400037fe47f */
[----:B------:R-:W-:Y:S01]  /*4c60*/  LEA.HI.X R127, R198, UR11, R199, 0x2, P5 ;  /* 0x0000000bc67f7c11 */ /* 0x000fe2000a8f14c7 */
[----:B------:R-:W-:-:S04]  /*4c70*/  IMAD.WIDE.U32 R198, R152, 0x140, R162 ;  /* 0x0000014098c67825 */ /* 0x000fc800078e00a2 */
[----:B--2---:R-:W-:-:S04]  /*4c80*/  IMAD R17, R15, UR19, RZ ;  /* 0x000000130f117c24 */ /* 0x004fc8000f8e02ff */
[----:B------:R-:W-:-:S05]  /*4c90*/  IMAD R17, R128, UR18, R17 ;  /* 0x0000001280117c24 */ /* 0x000fca000f8e0211 */
[----:B------:R0:W-:Y:S01]  /*4ca0*/  @P1 STG.E desc[UR14][R200.64], R17 ;  /* 0x00000011c8001986 */ /* 0x0001e2000c10190e */
[----:B------:R-:W-:Y:S05]  /*4cb0*/  @!P4 BRA `(.L_x_88) ;  /* 0x000000000004c947 */ /* 0x000fea0003800000 */
[----:B------:R1:W5:Y:S02]  /*4cc0*/  LDG.E.LTC128B R15, desc[UR14][R126.64] ;  /* 0x0000000e7e0f7981 */ /* 0x000364000c1e1920 */
.L_x_88:
[----:B------:R-:W-:Y:S05]  /*4cd0*/  BSYNC B1 ;  /* 0x0000000000017941 */ /* 0x000fea0003800000 */
.L_x_87:
        /* <DEDUP_REMOVED lines=12> */
.L_x_90:
[----:B------:R-:W-:Y:S05]  /*4da0*/  BSYNC B1 ;  /* 0x0000000000017941 */ /* 0x000fea0003800000 */
.L_x_89:
        /* <DEDUP_REMOVED lines=16> */
.L_x_92:
[----:B------:R-:W-:Y:S05]  /*4eb0*/  BSYNC B1 ;  /* 0x0000000000017941 */ /* 0x000fea0003800000 */
.L_x_91:
        /* <DEDUP_REMOVED lines=10> */
[----:B0-----:R-:W-:Y:S01]  /*4f60*/  IADD3.X R207, R23, R16, R205, P4, !PT ;  /* 0x0000001017cf7210 */ /* 0x001fe200027fe4cd */
[----:B------:R-:W-:Y:S01]  /*4f70*/  IMAD.WIDE.U32 R204, R152, 0x160, R172 ;  /* 0x0000016098cc7825 */ /* 0x000fe200078e00ac */
[-C--:B------:R-:W-:Y:S02]  /*4f80*/  IADD3 R210, P4, R210, R22.reuse, RZ ;  /* 0x00000016d2d27210 */ /* 0x080fe40007f9e0ff */
[-C--:B------:R-:W-:Y:S01]  /*4f90*/  IADD3 R208, P6, R202, R22.reuse, RZ ;  /* 0x00000016cad07210 */ /* 0x080fe20007fde0ff */
[----:B------:R-:W-:-:S03]  /*4fa0*/  IMAD.WIDE.U32 R130, R11, R22, R206 ;  /* 0x000000160b827225 */ /* 0x000fc600078e00ce */
[----:B----4-:R-:W-:Y:S01]  /*4fb0*/  IADD3.X R209, R23, R16, R203, P6, !PT ;  /* 0x0000001017d17210 */ /* 0x010fe200037fe4cb */
[----:B------:R-:W-:Y:S01]  /*4fc0*/  IMAD.IADD R205, R205, 0x1, R17 ;  /* 0x00000001cdcd7824 */ /* 0x000fe200078e0211 */
[----:B------:R-:W-:Y:S01]  /*4fd0*/  IADD3 R130, P5, R154, R130, RZ ;  /* 0x000000829a827210 */ /* 0x000fe20007fbe0ff */
[----:B-1----:R-:W-:-:S03]  /*4fe0*/  IMAD.WIDE.U32 R212, R11, R22, R208 ;  /* 0x000000160bd47225 */ /* 0x002fc600078e00d0 */
[----:B------:R-:W-:-:S03]  /*4ff0*/  IADD3.X R131, R155, R9, R131, P5, !PT ;  /* 0x000000099b837210 */ /* 0x000fc60002ffe483 */
[----:B------:R-:W-:-:S04]  /*5000*/  IMAD.WIDE.U32 R130, R4, UR8, R130 ;  /* 0x0000000804827c25 */ /* 0x000fc8000f8e0082 */
[----:B---3--:R-:W-:-:S04]  /*5010*/  IMAD R211, R15, UR19, RZ ;  /* 0x000000130fd37c24 */ /* 0x008fc8000f8e02ff */
[----:B------:R-:W-:Y:S01]  /*5020*/  IMAD R215, R132, UR18, R211 ;  /* 0x0000001284d77c24 */ /* 0x000fe2000f8e02d3 */
[----:B------:R-:W-:Y:S02]  /*5030*/  IADD3.X R211, R214, R23, RZ, P4, !PT ;  /* 0x00000017d6d37210 */ /* 0x000fe400027fe4ff */
[----:B------:R-:W-:Y:S02]  /*5040*/  ISETP.GT.AND P4, PT, R13, 0x59, P2 ;  /* 0x000000590d00780c */ /* 0x000fe40001784270 */
[----:B------:R-:W-:Y:S01]  /*5050*/  IADD3 R132, P5, R210, R20, RZ ;  /* 0x00000014d2847210 */ /* 0x000fe20007fbe0ff */
[----:B------:R0:W-:Y:S03]  /*5060*/  @P1 STG.E desc[UR14][R204.64], R215 ;  /* 0x000000d7cc001986 */ /* 0x0001e6000c10190e */
[----:B------:R-:W-:Y:S01]  /*5070*/  LEA R202, P1, R132, UR10, 0x2 ;  /* 0x0000000a84ca7c11 */ /* 0x000fe2000f8210ff */
[----:B------:R-:W-:-:S05]  /*5080*/  IMAD.X R203, R211, 0x1, R19, P5 ;  /* 0x00000001d3cb7824 */ /* 0x000fca00028e0613 */
[----:B------:R-:W-:Y:S01]  /*5090*/  LEA.HI.X R203, R132, UR11, R203, 0x2, P1 ;  /* 0x0000000b84cb7c11 */ /* 0x000fe200088f14cb */
[----:B------:R-:W-:Y:S06]  /*50a0*/  @!P4 BRA `(.L_x_94) ;  /* 0x000000000004c947 */ /* 0x000fec0003800000 */
[----:B------:R1:W5:Y:S02]  /*50b0*/  LDG.E.LTC128B R15, desc[UR14][R202.64] ;  /* 0x0000000eca0f7981 */ /* 0x000364000c1e1920 */
.L_x_94:
[----:B------:R-:W-:Y:S05]  /*50c0*/  BSYNC B1 ;  /* 0x0000000000017941 */ /* 0x000fea0003800000 */
.L_x_93:
[----:B------:R-:W-:Y:S01]  /*50d0*/  IMAD.IADD R131, R10, 0x1, R131 ;  /* 0x000000010a837824 */ /* 0x000fe200078e0283 */
[----:B-1----:R-:W-:Y:S01]  /*50e0*/  LEA R202, P1, R130, UR10, 0x2 ;  /* 0x0000000a82ca7c11 */ /* 0x002fe2000f8210ff */
[----:B-----5:R-:W-:Y:S01]  /*50f0*/  IMAD R132, R15, UR19, RZ ;  /* 0x000000130f847c24 */ /* 0x020fe2000f8e02ff */
[----:B------:R-:W-:Y:S01]  /*5100*/  IADD3 R212, P5, R154, R212, RZ ;  /* 0x000000d49ad47210 */ /* 0x000fe20007fbe0ff */
[----:B------:R-:W-:Y:S01]  /*5110*/  BSSY B1, `(.L_x_95) ;  /* 0x000000b000017945 */ /* 0x000fe20003800000 */
[----:B------:R-:W-:Y:S01]  /*5120*/  LEA.HI.X R203, R130, UR11, R131, 0x2, P1 ;  /* 0x0000000b82cb7c11 */ /* 0x000fe200088f1483 */
[----:B------:R-:W-:Y:S01]  /*5130*/  IMAD.WIDE.U32 R130, R152, 0x160, R162 ;  /* 0x0000016098827825 */ /* 0x000fe200078e00a2 */
[----:B------:R-:W-:Y:S02]  /*5140*/  IADD3.X R213, R155, R9, R213, P5, !PT ;  /* 0x000000099bd57210 */ /* 0x000fe40002ffe4d5 */
[----:B------:R-:W-:Y:S01]  /*5150*/  ISETP.GT.AND P5, PT, R13, 0x58, P0 ;  /* 0x000000580d00780c */ /* 0x000fe200007a4270 */
[----:B------:R-:W-:-:S02]  /*5160*/  IMAD.IADD R131, R17, 0x1, R131 ;  /* 0x0000000111837824 */ /* 0x000fc400078e0283 */
[----:B------:R-:W-:Y:S02]  /*5170*/  IMAD R133, R133, UR18, R132 ;  /* 0x0000001285857c24 */ /* 0x000fe4000f8e0284 */
[----:B------:R-:W-:-:S03]  /*5180*/  IMAD.WIDE.U32 R212, R4, UR8, R212 ;  /* 0x0000000804d47c25 */ /* 0x000fc6000f8e00d4 */
[----:B------:R1:W-:Y:S05]  /*5190*/  @P4 STG.E desc[UR14][R130.64], R133 ;  /* 0x0000008582004986 */ /* 0x0003ea000c10190e */
[----:B------:R-:W-:Y:S05]  /*51a0*/  @!P5 BRA `(.L_x_96) ;  /* 0x000000000004d947 */ /* 0x000fea0003800000 */
[----:B------:R3:W5:Y:S02]  /*51b0*/  LDG.E.LTC128B R15, desc[UR14][R202.64+0x20] ;  /* 0x0000200eca0f7981 */ /* 0x000764000c1e1920 */
.L_x_96:
[----:B------:R-:W-:Y:S05]  /*51c0*/  BSYNC B1 ;  /* 0x0000000000017941 */ /* 0x000fea0003800000 */
.L_x_95:
[----:B-----5:R-:W-:Y:S01]  /*51d0*/  IMAD R17, R15, UR19, RZ ;  /* 0x000000130f117c24 */ /* 0x020fe2000f8e02ff */
[----:B------:R-:W-:Y:S01]  /*51e0*/  LEA R132, P1, R212, UR10, 0x2 ;  /* 0x0000000ad4847c11 */ /* 0x000fe2000f8210ff */
[----:B-1----:R-:W-:Y:S01]  /*51f0*/  IMAD.IADD R133, R10, 0x1, R213 ;  /* 0x000000010a857824 */ /* 0x002fe200078e02d5 */
[----:B------:R-:W-:Y:S01]  /*5200*/  BSSY B1, `(.L_x_97) ;  /* 0x000000c000017945 */ /* 0x000fe20003800000 */
[----:B------:R-:W-:Y:S02]  /*5210*/  IMAD R213, R134, UR18, R17 ;  /* 0x0000001286d57c24 */ /* 0x000fe4000f8e0211 */
[----:B------:R-:W-:Y:S01]  /*5220*/  IMAD.WIDE.U32 R210, R22, 0x7, R210 ;  /* 0x0000000716d27825 */ /* 0x000fe200078e00d2 */
[----:B------:R-:W-:Y:S02]  /*5230*/  LEA.HI.X R133, R212, UR11, R133, 0x2, P1 ;  /* 0x0000000bd4857c11 */ /* 0x000fe400088f1485 */
[----:B------:R1:W-:Y:S01]  /*5240*/  @P5 STG.E desc[UR14][R204.64+0x20], R213 ;  /* 0x000020d5cc005986 */ /* 0x0003e2000c10190e */
[----:B------:R-:W-:Y:S01]  /*5250*/  ISETP.GT.AND P5, PT, R13, 0x59, P0 ;  /* 0x000000590d00780c */ /* 0x000fe200007a4270 */
[----:B0-----:R-:W-:Y:S01]  /*5260*/  IMAD.IADD R215, R16, 0x1, R211 ;  /* 0x0000000110d77824 */ /* 0x001fe200078e02d3 */
[----:B------:R-:W-:-:S02]  /*5270*/  IADD3 R17, P4, R20, R210, RZ ;  /* 0x000000d214117210 */ /* 0x000fc40007f9e0ff */
[----:B------:R-:W-:-:S03]  /*5280*/  ISETP.GT.AND P1, PT, R13, 0x60, P2 ;  /* 0x000000600d00780c */ /* 0x000fc60001724270 */
[----:B------:R-:W-:-:S06]  /*5290*/  IMAD.X R212, R215, 0x1, R19, P4 ;  /* 0x00000001d7d47824 */ /* 0x000fcc00020e0613 */
[----:B-1----:R-:W-:Y:S05]  /*52a0*/  @!P5 BRA `(.L_x_98) ;  /* 0x000000000004d947 */ /* 0x002fea0003800000 */
[----:B------:R0:W5:Y:S02]  /*52b0*/  LDG.E.LTC128B R15, desc[UR14][R132.64+0x20] ;  /* 0x0000200e840f7981 */ /* 0x000164000c1e1920 */
.L_x_98:
[----:B------:R-:W-:Y:S05]  /*52c0*/  BSYNC B1 ;  /* 0x0000000000017941 */ /* 0x000fea0003800000 */
.L_x_97:
[----:B-----5:R-:W-:Y:S01]  /*52d0*/  IMAD R134, R15, UR19, RZ ;  /* 0x000000130f867c24 */ /* 0x020fe2000f8e02ff */
[----:B------:R-:W-:-:S03]  /*52e0*/  LEA R216, P4, R17, UR10, 0x2 ;  /* 0x0000000a11d87c11 */ /* 0x000fc6000f8810ff */
[----:B------:R-:W-:Y:S01]  /*52f0*/  IMAD R219, R135, UR18, R134 ;  /* 0x0000001287db7c24 */ /* 0x000fe2000f8e0286 */
[----:B------:R-:W-:-:S04]  /*5300*/  LEA.HI.X R217, R17, UR11, R212, 0x2, P4 ;  /* 0x0000000b11d97c11 */ /* 0x000fc8000a0f14d4 */
[----:B------:R1:W-:Y:S04]  /*5310*/  @P5 STG.E desc[UR14][R130.64+0x20], R219 ;  /* 0x000020db82005986 */ /* 0x0003e8000c10190e */
[----:B------:R-:W4:Y:S01]  /*5320*/  @P1 LDG.E.LTC128B R15, desc[UR14][R216.64] ;  /* 0x0000000ed80f1981 */ /* 0x000f22000c1e1920 */
[----:B------:R-:W-:Y:S01]  /*5330*/  IMAD R17, R153, 0x180, RZ ;  /* 0x0000018099117824 */ /* 0x000fe200078e02ff */
[----:B------:R-:W-:Y:S01]  /*5340*/  IADD3 R210, P4, R210, R22, RZ ;  /* 0x00000016d2d27210 */ /* 0x000fe20007f9e0ff */
[----:B------:R-:W-:Y:S01]  /*5350*/  IMAD.WIDE.U32 R134, R152, 0x180, R172 ;  /* 0x0000018098867825 */ /* 0x000fe200078e00ac */
[----:B------:R-:W-:Y:S03]  /*5360*/  BSSY B1, `(.L_x_99) ;  /* 0x0000012000017945 */ /* 0x000fe60003800000 */
[----:B------:R-:W-:-:S04]  /*5370*/  IMAD.WIDE.U32 R212, R22, 0x7, R206 ;  /* 0x0000000716d47825 */ /* 0x000fc800078e00ce */
[----:B------:R-:W-:Y:S01]  /*5380*/  IMAD.IADD R207, R135, 0x1, R17 ;  /* 0x0000000187cf7824 */ /* 0x000fe200078e0211 */
[----:B------:R-:W-:Y:S01]  /*5390*/  IADD3 R214, P5, R212, R22, RZ ;  /* 0x00000016d4d67210 */ /* 0x000fe20007fbe0ff */
[----:B------:R-:W-:Y:S02]  /*53a0*/  IMAD.MOV.U32 R206, RZ, RZ, R134 ;  /* 0x000000ffffce7224 */ /* 0x000fe400078e0086 */
[----:B----4-:R-:W-:-:S04]  /*53b0*/  IMAD R211, R15, UR19, RZ ;  /* 0x000000130fd37c24 */ /* 0x010fc8000f8e02ff */
[----:B------:R-:W-:Y:S02]  /*53c0*/  IMAD R221, R136, UR18, R211 ;  /* 0x0000001288dd7c24 */ /* 0x000fe4000f8e02d3 */
[----:B------:R-:W-:Y:S01]  /*53d0*/  IMAD.X R211, R215, 0x1, R23, P4 ;  /* 0x00000001d7d37824 */ /* 0x000fe200020e0617 */
[----:B------:R-:W-:Y:S02]  /*53e0*/  IADD3 R134, P4, R210, R20, RZ ;  /* 0x00000014d2867210 */ /* 0x000fe40007f9e0ff */
[----:B------:R1:W-:Y:S01]  /*53f0*/  @P1 STG.E desc[UR14][R206.64], R221 ;  /* 0x000000ddce001986 */ /* 0x0003e2000c10190e */
[----:B------:R-:W-:Y:S02]  /*5400*/  ISETP.GT.AND P1, PT, R13, 0x61, P2 ;  /* 0x000000610d00780c */ /* 0x000fe40001724270 */
[----:B------:R-:W-:Y:S01]  /*5410*/  IMAD.X R135, R211, 0x1, R19, P4 ;  /* 0x00000001d3877824 */ /* 0x000fe200020e0613 */
[----:B------:R-:W-:Y:S02]  /*5420*/  IADD3.X R215, R23, R16, R213, P5, !PT ;  /* 0x0000001017d77210 */ /* 0x000fe40002ffe4d5 */
[----:B------:R-:W-:-:S04]  /*5430*/  LEA R212, P4, R134, UR10, 0x2 ;  /* 0x0000000a86d47c11 */ /* 0x000fc8000f8810ff */
[----:B------:R-:W-:Y:S01]  /*5440*/  LEA.HI.X R213, R134, UR11, R135, 0x2, P4 ;  /* 0x0000000b86d57c11 */ /* 0x000fe2000a0f1487 */
[----:B------:R-:W-:-:S03]  /*5450*/  IMAD.WIDE.U32 R134, R11, R22, R214 ;  /* 0x000000160b867225 */ /* 0x000fc600078e00d6 */
[----:B-1----:R-:W-:Y:S05]  /*5460*/  @!P1 BRA `(.L_x_100) ;  /* 0x0000000000049947 */ /* 0x002fea0003800000 */
[----:B------:R1:W5:Y:S02]  /*5470*/  LDG.E.LTC128B R15, desc[UR14][R212.64] ;  /* 0x0000000ed40f7981 */ /* 0x000364000c1e1920 */
.L_x_100:
[----:B------:R-:W-:Y:S05]  /*5480*/  BSYNC B1 ;  /* 0x0000000000017941 */ /* 0x000fea0003800000 */
.L_x_99:
[----:B-1----:R-:W-:Y:S01]  /*5490*/  IADD3 R212, P4, R154, R134, RZ ;  /* 0x000000869ad47210 */ /* 0x002fe20007f9e0ff */
[----:B-----5:R-:W-:Y:S01]  /*54a0*/  IMAD R136, R15, UR19, RZ ;  /* 0x000000130f887c24 */ /* 0x020fe2000f8e02ff */
[----:B------:R-:W-:Y:S01]  /*54b0*/  ISETP.GT.AND P5, PT, R13, 0x60, P0 ;  /* 0x000000600d00780c */ /* 0x000fe200007a4270 */
[----:B------:R-:W-:Y:S01]  /*54c0*/  BSSY B1, `(.L_x_101) ;  /* 0x0000016000017945 */ /* 0x000fe20003800000 */
[----:B------:R-:W-:Y:S01]  /*54d0*/  IADD3.X R213, R155, R9, R135, P4, !PT ;  /* 0x000000099bd57210 */ /* 0x000fe200027fe487 */
[----:B------:R-:W-:-:S04]  /*54e0*/  IMAD.WIDE.U32 R134, R22, 0x7, R208 ;  /* 0x0000000716867825 */ /* 0x000fc800078e00d0 */
[----:B------:R-:W-:Y:S01]  /*54f0*/  IMAD.WIDE.U32 R208, R4, UR8, R212 ;  /* 0x0000000804d07c25 */ /* 0x000fe2000f8e00d4 */
[----:B------:R-:W-:-:S03]  /*5500*/  IADD3 R212, P4, R134, R22, RZ ;  /* 0x0000001686d47210 */ /* 0x000fc60007f9e0ff */
[----:B------:R-:W-:Y:S01]  /*5510*/  IMAD R219, R137, UR18, R136 ;  /* 0x0000001289db7c24 */ /* 0x000fe2000f8e0288 */
[----:B------:R-:W-:Y:S01]  /*5520*/  IADD3.X R213, R23, R16, R135, P4, !PT ;  /* 0x0000001017d57210 */ /* 0x000fe200027fe487 */
[----:B------:R-:W-:Y:S01]  /*5530*/  IMAD.IADD R135, R10, 0x1, R209 ;  /* 0x000000010a877824 */ /* 0x000fe200078e02d1 */
[----:B------:R-:W-:-:S04]  /*5540*/  LEA R134, P4, R208, UR10, 0x2 ;  /* 0x0000000ad0867c11 */ /* 0x000fc8000f8810ff */
[----:B------:R-:W-:Y:S01]  /*5550*/  LEA.HI.X R135, R208, UR11, R135, 0x2, P4 ;  /* 0x0000000bd0877c11 */ /* 0x000fe2000a0f1487 */
[----:B------:R-:W-:-:S03]  /*5560*/  IMAD.WIDE.U32 R208, R11, R22, R212 ;  /* 0x000000160bd07225 */ /* 0x000fc600078e00d4 */
[----:B------:R-:W-:-:S04]  /*5570*/  IADD3 R216, P4, R154, R208, RZ ;  /* 0x000000d09ad87210 */ /* 0x000fc80007f9e0ff */
[----:B------:R-:W-:Y:S01]  /*5580*/  IADD3.X R217, R155, R9, R209, P4, !PT ;  /* 0x000000099bd97210 */ /* 0x000fe200027fe4d1 */
[----:B------:R-:W-:-:S04]  /*5590*/  IMAD.WIDE.U32 R208, R152, 0x180, R162 ;  /* 0x0000018098d07825 */ /* 0x000fc800078e00a2 */
[----:B------:R-:W-:Y:S02]  /*55a0*/  IMAD.IADD R209, R17, 0x1, R209 ;  /* 0x0000000111d17824 */ /* 0x000fe400078e02d1 */
[----:B------:R-:W-:-:S03]  /*55b0*/  IMAD.WIDE.U32 R216, R4, UR8, R216 ;  /* 0x0000000804d87c25 */ /* 0x000fc6000f8e00d8 */
[----:B------:R1:W-:Y:S01]  /*55c0*/  @P1 STG.E desc[UR14][R208.64], R219 ;  /* 0x000000dbd0001986 */ /* 0x0003e2000c10190e */
[----:B------:R-:W-:Y:S01]  /*55d0*/  IMAD.IADD R17, R10, 0x1, R217 ;  /* 0x000000010a117824 */ /* 0x000fe200078e02d9 */
[----:B------:R-:W-:-:S04]  /*55e0*/  LEA R136, P4, R216, UR10, 0x2 ;  /* 0x0000000ad8887c11 */ /* 0x000fc8000f8810ff */
[----:B------:R-:W-:Y:S01]  /*55f0*/  LEA.HI.X R137, R216, UR11, R17, 0x2, P4 ;  /* 0x0000000bd8897c11 */ /* 0x000fe2000a0f1411 */
[----:B------:R-:W-:Y:S08]  /*5600*/  @!P5 BRA `(.L_x_102) ;  /* 0x000000000004d947 */ /* 0x000ff00003800000 */
[----:B------:R4:W5:Y:S02]  /*5610*/  LDG.E.LTC128B R15, desc[UR14][R134.64+0x20] ;  /* 0x0000200e860f7981 */ /* 0x000964000c1e1920 */
.L_x_102:
[----:B------:R-:W-:Y:S05]  /*5620*/  BSYNC B1 ;  /* 0x0000000000017941 */ /* 0x000fea0003800000 */
.L_x_101:
[----:B-----5:R-:W-:Y:S01]  /*5630*/  IMAD R17, R15, UR19, RZ ;  /* 0x000000130f117c24 */ /* 0x020fe2000f8e02ff */
[----:B------:R-:W-:Y:S01]  /*5640*/  ISETP.GT.AND P4, PT, R13, 0x61, P0 ;  /* 0x000000610d00780c */ /* 0x000fe20000784270 */
[----:B------:R-:W-:Y:S01]  /*5650*/  BSSY B1, `(.L_x_103) ;  /* 0x0000006000017945 */ /* 0x000fe20003800000 */
[----:B------:R-:W-:-:S04]  /*5660*/  IMAD.WIDE.U32 R210, R22, 0x7, R210 ;  /* 0x0000000716d27825 */ /* 0x000fc800078e00d2 */
[----:B------:R-:W-:-:S05]  /*5670*/  IMAD R17, R138, UR18, R17 ;  /* 0x000000128a117c24 */ /* 0x000fca000f8e0211 */
[----:B------:R0:W-:Y:S02]  /*5680*/  @P5 STG.E desc[UR14][R206.64+0x20], R17 ;  /* 0x00002011ce005986 */ /* 0x0001e4000c10190e */
[----:B------:R-:W-:Y:S05]  /*5690*/  @!P4 BRA `(.L_x_104) ;  /* 0x000000000004c947 */ /* 0x000fea0003800000 */
[----:B------:R0:W5:Y:S02]  /*56a0*/  LDG.E.LTC128B R15, desc[UR14][R136.64+0x20] ;  /* 0x0000200e880f7981 */ /* 0x000164000c1e1920 */
.L_x_104:
[----:B------:R-:W-:Y:S05]  /*56b0*/  BSYNC B1 ;  /* 0x0000000000017941 */ /* 0x000fea0003800000 */
.L_x_103:
[----:B0-----:R-:W-:Y:S01]  /*56c0*/  IADD3 R17, P5, R20, R210, RZ ;  /* 0x000000d214117210 */ /* 0x001fe20007fbe0ff */
[----:B-----5:R-:W-:Y:S01]  /*56d0*/  IMAD R138, R15, UR19, RZ ;  /* 0x000000130f8a7c24 */ /* 0x020fe2000f8e02ff */
[----:B------:R-:W-:Y:S01]  /*56e0*/  ISETP.GT.AND P1, PT, R13, 0x68, P2 ;  /* 0x000000680d00780c */ /* 0x000fe20001724270 */
[----:B------:R-:W-:Y:S02]  /*56f0*/  IMAD.IADD R217, R16, 0x1, R211 ;  /* 0x0000000110d97824 */ /* 0x000fe400078e02d3 */
[----:B-1----:R-:W-:Y:S02]  /*5700*/  IMAD R219, R139, UR18, R138 ;  /* 0x000000128bdb7c24 */ /* 0x002fe4000f8e028a */
[----:B------:R-:W-:Y:S01]  /*5710*/  IMAD.X R216, R217, 0x1, R19, P5 ;  /* 0x00000001d9d87824 */ /* 0x000fe200028e0613 */
[C---:B------:R-:W-:Y:S02]  /*5720*/  LEA R138, P5, R17.reuse, UR10, 0x2 ;  /* 0x0000000a118a7c11 */ /* 0x040fe4000f8a10ff */
[----:B------:R0:W-:Y:S02]  /*5730*/  @P4 STG.E desc[UR14][R208.64+0x20], R219 ;  /* 0x000020dbd0004986 */ /* 0x0001e4000c10190e */
[----:B------:R-:W-:-:S05]  /*5740*/  LEA.HI.X R139, R17, UR11, R216, 0x2, P5 ;  /* 0x0000000b118b7c11 */ /* 0x000fca000a8f14d8 */
[----:B------:R1:W2:Y:S01]  /*5750*/  @P1 LDG.E.LTC128B R15, desc[UR14][R138.64] ;  /* 0x0000000e8a0f1981 */ /* 0x0002a2000c1e1920 */
[----:B------:R-:W-:Y:S01]  /*5760*/  IADD3 R216, P4, R210, R22, RZ ;  /* 0x00000016d2d87210 */ /* 0x000fe20007f9e0ff */
[----:B------:R-:W-:Y:S01]  /*5770*/  IMAD.WIDE.U32 R210, R152, 0x1a0, R172 ;  /* 0x000001a098d27825 */ /* 0x000fe200078e00ac */
[----:B------:R-:W-:Y:S03]  /*5780*/  BSSY B1, `(.L_x_105) ;  /* 0x0000011000017945 */ /* 0x000fe60003800000 */
[----:B------:R-:W-:-:S04]  /*5790*/  IMAD.WIDE.U32 R214, R22, 0x7, R214 ;  /* 0x0000000716d67825 */ /* 0x000fc800078e00d6 */
[----:B------:R-:W-:Y:S01]  /*57a0*/  IMAD.X R217, R217, 0x1, R23, P4 ;  /* 0x00000001d9d97824 */ /* 0x000fe200020e0617 */
[----:B-1----:R-:W-:Y:S01]  /*57b0*/  IADD3 R139, P4, R216, R20, RZ ;  /* 0x00000014d88b7210 */ /* 0x002fe20007f9e0ff */
[----:B--2---:R-:W-:-:S04]  /*57c0*/  IMAD R17, R15, UR19, RZ ;  /* 0x000000130f117c24 */ /* 0x004fc8000f8e02ff */
[----:B------:R-:W-:Y:S02]  /*57d0*/  IMAD R221, R140, UR18, R17 ;  /* 0x000000128cdd7c24 */ /* 0x000fe4000f8e0211 */
[----:B------:R-:W-:Y:S02]  /*57e0*/  IMAD R17, R153, 0x1a0, RZ ;  /* 0x000001a099117824 */ /* 0x000fe400078e02ff */
[----:B------:R-:W-:Y:S01]  /*57f0*/  IMAD.X R140, R217, 0x1, R19, P4 ;  /* 0x00000001d98c7824 */ /* 0x000fe200020e0613 */
[----:B------:R-:W-:Y:S01]  /*5800*/  LEA R138, P4, R139, UR10, 0x2 ;  /* 0x0000000a8b8a7c11 */ /* 0x000fe2000f8810ff */
[----:B------:R-:W-:-:S03]  /*5810*/  IMAD.IADD R211, R211, 0x1, R17 ;  /* 0x00000001d3d37824 */ /* 0x000fc600078e0211 */
[----:B------:R-:W-:Y:S02]  /*5820*/  LEA.HI.X R139, R139, UR11, R140, 0x2, P4 ;  /* 0x0000000b8b8b7c11 */ /* 0x000fe4000a0f148c */
[----:B------:R1:W-:Y:S01]  /*5830*/  @P1 STG.E desc[UR14][R210.64], R221 ;  /* 0x000000ddd2001986 */ /* 0x0003e2000c10190e */
[----:B------:R-:W-:-:S04]  /*5840*/  IADD3 R218, P1, R214, R22, RZ ;  /* 0x00000016d6da7210 */ /* 0x000fc80007f3e0ff */
[----:B0-----:R-:W-:Y:S02]  /*5850*/  IADD3.X R219, R23, R16, R215, P1, !PT ;  /* 0x0000001017db7210 */ /* 0x001fe40000ffe4d7 */
[----:B------:R-:W-:-:S13]  /*5860*/  ISETP.GT.AND P1, PT, R13, 0x69, P2 ;  /* 0x000000690d00780c */ /* 0x000fda0001724270 */
[----:B-1----:R-:W-:Y:S05]  /*5870*/  @!P1 BRA `(.L_x_106) ;  /* 0x0000000000049947 */ /* 0x002fea0003800000 */
[----:B------:R0:W5:Y:S02]  /*5880*/  LDG.E.LTC128B R15, desc[UR14][R138.64] ;  /* 0x0000000e8a0f7981 */ /* 0x000164000c1e1920 */
.L_x_106:
[----:B------:R-:W-:Y:S05]  /*5890*/  BSYNC B1 ;  /* 0x0000000000017941 */ /* 0x000fea0003800000 */
.L_x_105:
[----:B0-----:R-:W-:Y:S01]  /*58a0*/  IMAD.WIDE.U32 R138, R11, R22, R218 ;  /* 0x000000160b8a7225 */ /* 0x001fe200078e00da */
[----:B------:R-:W-:Y:S01]  /*58b0*/  ISETP.GT.AND P5, PT, R13, 0x68, P0 ;  /* 0x000000680d00780c */ /* 0x000fe200007a4270 */
[----:B------:R-:W-:Y:S02]  /*58c0*/  BSSY B1, `(.L_x_107) ;  /* 0x0000018000017945 */ /* 0x000fe40003800000 */
[----:B-----5:R-:W-:Y:S01]  /*58d0*/  IMAD R140, R15, UR19, RZ ;  /* 0x000000130f8c7c24 */ /* 0x020fe2000f8e02ff */
[----:B------:R-:W-:-:S03]  /*58e0*/  IADD3 R214, P4, R154, R138, RZ ;  /* 0x0000008a9ad67210 */ /* 0x000fc60007f9e0ff */
[----:B------:R-:W-:Y:S01]  /*58f0*/  IMAD R223, R141, UR18, R140 ;  /* 0x000000128ddf7c24 */ /* 0x000fe2000f8e028c */
[----:B------:R-:W-:Y:S01]  /*5900*/  IADD3.X R215, R155, R9, R139, P4, !PT ;  /* 0x000000099bd77210 */ /* 0x000fe200027fe48b */
[----:B------:R-:W-:-:S04]  /*5910*/  IMAD.WIDE.U32 R138, R22, 0x7, R212 ;  /* 0x00000007168a7825 */ /* 0x000fc800078e00d4 */
[----:B------:R-:W-:Y:S01]  /*5920*/  IMAD.WIDE.U32 R212, R4, UR8, R214 ;  /* 0x0000000804d47c25 */ /* 0x000fe2000f8e00d6 */
[----:B------:R-:W-:-:S04]  /*5930*/  IADD3 R214, P4, R138, R22, RZ ;  /* 0x000000168ad67210 */ /* 0x000fc80007f9e0ff */
        /* <DEDUP_REMOVED lines=16> */
.L_x_108:
[----:B------:R-:W-:Y:S05]  /*5a40*/  BSYNC B1 ;  /* 0x0000000000017941 */ /* 0x000fea0003800000 */
.L_x_107:
        /* <DEDUP_REMOVED lines=8> */
.L_x_110:
[----:B------:R-:W-:Y:S05]  /*5ad0*/  BSYNC B1 ;  /* 0x0000000000017941 */ /* 0x000fea0003800000 */
.L_x_109:
[----:B-----5:R-:W-:Y:S01]  /*5ae0*/  IMAD R142, R15, UR19, RZ ;  /* 0x000000130f8e7c24 */ /* 0x020fe2000f8e02ff */
[----:B------:R-:W-:Y:S01]  /*5af0*/  ISETP.GT.AND P1, PT, R13, 0x70, P2 ;  /* 0x000000700d00780c */ /* 0x000fe20001724270 */
[----:B--2---:R-:W-:Y:S02]  /*5b00*/  IMAD.IADD R17, R16, 0x1, R217 ;  /* 0x0000000110117824 */ /* 0x004fe400078e02d9 */
[----:B------:R-:W-:Y:S01]  /*5b10*/  IMAD R221, R143, UR18, R142 ;  /* 0x000000128fdd7c24 */ /* 0x000fe2000f8e028e */
[----:B------:R-:W-:-:S04]  /*5b20*/  IADD3 R142, P5, R20, R216, RZ ;  /* 0x000000d8148e7210 */ /* 0x000fc80007fbe0ff */
[----:B------:R2:W-:Y:S01]  /*5b30*/  @P4 STG.E desc[UR14][R212.64+0x20], R221 ;  /* 0x000020ddd4004986 */ /* 0x0005e2000c10190e */
[----:B------:R-:W-:Y:S01]  /*5b40*/  IMAD.X R143, R17, 0x1, R19, P5 ;  /* 0x00000001118f7824 */ /* 0x000fe200028e0613 */
[----:B------:R-:W-:-:S04]  /*5b50*/  LEA R222, P5, R142, UR10, 0x2 ;  /* 0x0000000a8ede7c11 */ /* 0x000fc8000f8a10ff */
[----:B0-----:R-:W-:-:S05]  /*5b60*/  LEA.HI.X R223, R142, UR11, R143, 0x2, P5 ;  /* 0x0000000b8edf7c11 */ /* 0x001fca000a8f148f */
[----:B------:R-:W3:Y:S01]  /*5b70*/  @P1 LDG.E.LTC128B R15, desc[UR14][R222.64] ;  /* 0x0000000ede0f1981 */ /* 0x000ee2000c1e1920 */
[----:B------:R-:W-:Y:S01]  /*5b80*/  IMAD R227, R153, 0x1c0, RZ ;  /* 0x000001c099e37824 */ /* 0x000fe200078e02ff */
[----:B------:R-:W-:Y:S01]  /*5b90*/  IADD3 R216, P4, R216, R22, RZ ;  /* 0x00000016d8d87210 */ /* 0x000fe20007f9e0ff */
[----:B------:R-:W-:Y:S01]  /*5ba0*/  IMAD.WIDE.U32 R218, R22, 0x7, R218 ;  /* 0x0000000716da7825 */ /* 0x000fe200078e00da */
[----:B------:R-:W-:Y:S03]  /*5bb0*/  BSSY B1, `(.L_x_111) ;  /* 0x0000010000017945 */ /* 0x000fe60003800000 */
[----:B------:R-:W-:Y:S01]  /*5bc0*/  IMAD.X R217, R17, 0x1, R23, P4 ;  /* 0x0000000111d97824 */ /* 0x000fe200020e0617 */
[----:B------:R-:W-:Y:S01]  /*5bd0*/  IADD3 R17, P4, R216, R20, RZ ;  /* 0x00000014d8117210 */ /* 0x000fe20007f9e0ff */
[----:B---3--:R-:W-:-:S04]  /*5be0*/  IMAD R143, R15, UR19, RZ ;  /* 0x000000130f8f7c24 */ /* 0x008fc8000f8e02ff */
[----:B------:R-:W-:Y:S02]  /*5bf0*/  IMAD R225, R144, UR18, R143 ;  /* 0x0000001290e17c24 */ /* 0x000fe4000f8e028f */
[----:B------:R-:W-:-:S04]  /*5c00*/  IMAD.WIDE.U32 R142, R152, 0x1c0, R172 ;  /* 0x000001c0988e7825 */ /* 0x000fc800078e00ac */
[----:B------:R-:W-:Y:S02]  /*5c10*/  IMAD.IADD R143, R143, 0x1, R227 ;  /* 0x000000018f8f7824 */ /* 0x000fe400078e02e3 */
[----:B------:R-:W-:-:S03]  /*5c20*/  IMAD.X R144, R217, 0x1, R19, P4 ;  /* 0x00000001d9907824 */ /* 0x000fc600020e0613 */
[----:B------:R0:W-:Y:S01]  /*5c30*/  @P1 STG.E desc[UR14][R142.64], R225 ;  /* 0x000000e18e001986 */ /* 0x0001e2000c10190e */
[----:B------:R-:W-:Y:S02]  /*5c40*/  IADD3 R220, P1, R218, R22, RZ ;  /* 0x00000016dadc7210 */ /* 0x000fe40007f3e0ff */
[----:B------:R-:W-:Y:S02]  /*5c50*/  LEA R218, P4, R17, UR10, 0x2 ;  /* 0x0000000a11da7c11 */ /* 0x000fe4000f8810ff */
[----:B--2---:R-:W-:Y:S02]  /*5c60*/  IADD3.X R221, R23, R16, R219, P1, !PT ;  /* 0x0000001017dd7210 */ /* 0x004fe40000ffe4db */
[----:B------:R-:W-:Y:S02]  /*5c70*/  ISETP.GT.AND P1, PT, R13, 0x71, P2 ;  /* 0x000000710d00780c */ /* 0x000fe40001724270 */
[----:B------:R-:W-:-:S11]  /*5c80*/  LEA.HI.X R219, R17, UR11, R144, 0x2, P4 ;  /* 0x0000000b11db7c11 */ /* 0x000fd6000a0f1490 */
[----:B0-----:R-:W-:Y:S05]  /*5c90*/  @!P1 BRA `(.L_x_112) ;  /* 0x0000000000049947 */ /* 0x001fea0003800000 */
[----:B------:R0:W5:Y:S02]  /*5ca0*/  LDG.E.LTC128B R15, desc[UR14][R218.64] ;  /* 0x0000000eda0f7981 */ /* 0x000164000c1e1920 */
.L_x_112:
[----:B------:R-:W-:Y:S05]  /*5cb0*/  BSYNC B1 ;  /* 0x0000000000017941 */ /* 0x000fea0003800000 */
.L_x_111:
[----:B0-----:R-:W-:Y:S01]  /*5cc0*/  IMAD.WIDE.U32 R218, R11, R22, R220 ;  /* 0x000000160bda7225 */ /* 0x001fe200078e00dc */
[----:B------:R-:W-:Y:S01]  /*5cd0*/  ISETP.GT.AND P5, PT, R13, 0x70, P0 ;  /* 0x000000700d00780c */ /* 0x000fe200007a4270 */
[----:B------:R-:W-:Y:S02]  /*5ce0*/  BSSY B1, `(.L_x_113) ;  /* 0x0000018000017945 */ /* 0x000fe40003800000 */
[----:B------:R-:W-:Y:S01]  /*5cf0*/  IMAD.WIDE.U32 R214, R22, 0x7, R214 ;  /* 0x0000000716d67825 */ /* 0x000fe200078e00d6 */
[----:B------:R-:W-:-:S03]  /*5d00*/  IADD3 R222, P4, R154, R218, RZ ;  /* 0x000000da9ade7210 */ /* 0x000fc60007f9e0ff */
[----:B-----5:R-:W-:Y:S01]  /*5d10*/  IMAD R144, R15, UR19, RZ ;  /* 0x000000130f907c24 */ /* 0x020fe2000f8e02ff */
[----:B------:R-:W-:Y:S02]  /*5d20*/  IADD3.X R223, R155, R9, R219, P4, !PT ;  /* 0x000000099bdf7210 */ /* 0x000fe400027fe4db */
[----:B------:R-:W-:Y:S01]  /*5d30*/  IADD3 R218, P4, R214, R22, RZ ;  /* 0x00000016d6da7210 */ /* 0x000fe20007f9e0ff */
[----:B------:R-:W-:-:S03]  /*5d40*/  IMAD.WIDE.U32 R222, R4, UR8, R222 ;  /* 0x0000000804de7c25 */ /* 0x000fc6000f8e00de */
[----:B------:R-:W-:Y:S01]  /*5d50*/  IADD3.X R219, R23, R16, R215, P4, !PT ;  /* 0x0000001017db7210 */ /* 0x000fe200027fe4d7 */
[----:B------:R-:W-:Y:S01]  /*5d60*/  IMAD.IADD R17, R10, 0x1, R223 ;  /* 0x000000010a117824 */ /* 0x000fe200078e02df */
[----:B------:R-:W-:-:S04]  /*5d70*/  LEA R214, P4, R222, UR10, 0x2 ;  /* 0x0000000aded67c11 */ /* 0x000fc8000f8810ff */
[----:B------:R-:W-:Y:S01]  /*5d80*/  LEA.HI.X R215, R222, UR11, R17, 0x2, P4 ;  /* 0x0000000bded77c11 */ /* 0x000fe2000a0f1411 */
[----:B------:R-:W-:-:S04]  /*5d90*/  IMAD.WIDE.U32 R222, R11, R22, R218 ;  /* 0x000000160bde7225 */ /* 0x000fc800078e00da */
[----:B------:R-:W-:Y:S01]  /*5da0*/  IMAD R17, R145, UR18, R144 ;  /* 0x0000001291117c24 */ /* 0x000fe2000f8e0290 */
        /* <DEDUP_REMOVED lines=11> */
.L_x_114:
[----:B------:R-:W-:Y:S05]  /*5e60*/  BSYNC B1 ;  /* 0x0000000000017941 */ /* 0x000fea0003800000 */
.L_x_113:
[----:B0----5:R-:W-:Y:S01]  /*5e70*/  IMAD R17, R15, UR19, RZ ;  /* 0x000000130f117c24 */ /* 0x021fe2000f8e02ff */
[----:B------:R-:W-:Y:S01]  /*5e80*/  ISETP.GT.AND P4, PT, R13, 0x71, P0 ;  /* 0x000000710d00780c */ /* 0x000fe20000784270 */
[----:B------:R-:W-:Y:S01]  /*5e90*/  BSSY B1, `(.L_x_115) ;  /* 0x0000006000017945 */ /* 0x000fe20003800000 */
[----:B------:R-:W-:-:S04]  /*5ea0*/  IMAD.WIDE.U32 R216, R22, 0x7, R216 ;  /* 0x0000000716d87825 */ /* 0x000fc800078e00d8 */
[----:B------:R-:W-:-:S05]  /*5eb0*/  IMAD R17, R146, UR18, R17 ;  /* 0x0000001292117c24 */ /* 0x000fca000f8e0211 */
[----:B------:R0:W-:Y:S02]  /*5ec0*/  @P5 STG.E desc[UR14][R142.64+0x20], R17 ;  /* 0x000020118e005986 */ /* 0x0001e4000c10190e */
[----:B------:R-:W-:Y:S05]  /*5ed0*/  @!P4 BRA `(.L_x_116) ;  /* 0x000000000004c947 */ /* 0x000fea0003800000 */
[----:B------:R3:W5:Y:S02]  /*5ee0*/  LDG.E.LTC128B R15, desc[UR14][R144.64+0x20] ;  /* 0x0000200e900f7981 */ /* 0x000764000c1e1920 */
.L_x_116:
[----:B------:R-:W-:Y:S05]  /*5ef0*/  BSYNC B1 ;  /* 0x0000000000017941 */ /* 0x000fea0003800000 */
.L_x_115:
[----:B-----5:R-:W-:Y:S01]  /*5f00*/  IMAD R18, R15, UR19, RZ ;  /* 0x000000130f127c24 */ /* 0x020fe2000f8e02ff */
[----:B0-----:R-:W-:Y:S02]  /*5f10*/  IADD3 R17, P5, R20, R216, RZ ;  /* 0x000000d814117210 */ /* 0x001fe40007fbe0ff */
[----:B------:R-:W-:Y:S01]  /*5f20*/  ISETP.GT.AND P1, PT, R13, 0x78, P2 ;  /* 0x000000780d00780c */ /* 0x000fe20001724270 */
[----:B------:R-:W-:Y:S01]  /*5f30*/  IMAD R225, R147, UR18, R18 ;  /* 0x0000001293e17c24 */ /* 0x000fe2000f8e0212 */
[----:B------:R-:W-:Y:S01]  /*5f40*/  LEA R146, P6, R17, UR10, 0x2 ;  /* 0x0000000a11927c11 */ /* 0x000fe2000f8c10ff */
[----:B------:R-:W-:-:S03]  /*5f50*/  IMAD.IADD R18, R16, 0x1, R217 ;  /* 0x0000000110127824 */ /* 0x000fc600078e02d9 */
[----:B------:R0:W-:Y:S01]  /*5f60*/  @P4 STG.E desc[UR14][R222.64+0x20], R225 ;  /* 0x000020e1de004986 */ /* 0x0001e2000c10190e */
[----:B------:R-:W-:-:S05]  /*5f70*/  IMAD.X R224, R18, 0x1, R19, P5 ;  /* 0x0000000112e07824 */ /* 0x000fca00028e0613 */
[----:B------:R-:W-:-:S05]  /*5f80*/  LEA.HI.X R147, R17, UR11, R224, 0x2, P6 ;  /* 0x0000000b11937c11 */ /* 0x000fca000b0f14e0 */
[----:B------:R1:W2:Y:S01]  /*5f90*/  @P1 LDG.E.LTC128B R15, desc[UR14][R146.64] ;  /* 0x0000000e920f1981 */ /* 0x0002a2000c1e1920 */
[----:B------:R-:W-:Y:S01]  /*5fa0*/  IMAD.WIDE.U32 R220, R22, 0x7, R220 ;  /* 0x0000000716dc7825 */ /* 0x000fe200078e00dc */
[-C--:B------:R-:W-:Y:S01]  /*5fb0*/  IADD3 R17, P4, P5, R20, R22.reuse, R216 ;  /* 0x0000001614117210 */ /* 0x080fe20007d9e0d8 */
[----:B------:R-:W-:Y:S01]  /*5fc0*/  BSSY B1, `(.L_x_117) ;  /* 0x000001a000017945 */ /* 0x000fe20003800000 */
[----:B------:R-:W-:Y:S01]  /*5fd0*/  ISETP.GT.AND P2, PT, R13, 0x79, P2 ;  /* 0x000000790d00780c */ /* 0x000fe20001744270 */
[----:B------:R-:W-:Y:S01]  /*5fe0*/  IMAD.WIDE.U32 R218, R22, 0x7, R218 ;  /* 0x0000000716da7825 */ /* 0x000fe200078e00da */
[----:B------:R-:W-:-:S04]  /*5ff0*/  IADD3 R20, P6, R220, R22, RZ ;  /* 0x00000016dc147210 */ /* 0x000fc80007fde0ff */
[----:B------:R-:W-:Y:S02]  /*6000*/  IADD3.X R21, R23, R16, R221, P6, !PT ;  /* 0x0000001017157210 */ /* 0x000fe400037fe4dd */
[-C--:B------:R-:W-:Y:S01]  /*6010*/  IADD3 R216, P6, R218, R22.reuse, RZ ;  /* 0x00000016dad87210 */ /* 0x080fe20007fde0ff */
[----:B------:R-:W-:-:S03]  /*6020*/  IMAD.WIDE.U32 R20, R11, R22, R20 ;  /* 0x000000160b147225 */ /* 0x000fc600078e0014 */
[----:B------:R-:W-:Y:S02]  /*6030*/  IADD3.X R217, R23, R16, R219, P6, !PT ;  /* 0x0000001017d97210 */ /* 0x000fe400037fe4db */
[C---:B------:R-:W-:Y:S01]  /*6040*/  IADD3 R20, P6, R154.reuse, R20, RZ ;  /* 0x000000149a147210 */ /* 0x040fe20007fde0ff */
[----:B------:R-:W-:Y:S01]  /*6050*/  IMAD.WIDE.U32 R216, R11, R22, R216 ;  /* 0x000000160bd87225 */ /* 0x000fe200078e00d8 */
[----:B------:R-:W-:Y:S02]  /*6060*/  IADD3.X R22, R19, R23, R18, P4, P5 ;  /* 0x0000001713167210 */ /* 0x000fe400027ea412 */
[----:B------:R-:W-:Y:S01]  /*6070*/  IADD3.X R21, R155, R9, R21, P6, !PT ;  /* 0x000000099b157210 */ /* 0x000fe200037fe415 */
[----:B------:R-:W-:Y:S01]  /*6080*/  IMAD R11, R153, 0x1e0, RZ ;  /* 0x000001e0990b7824 */ /* 0x000fe200078e02ff */
[----:B-1----:R-:W-:Y:S01]  /*6090*/  IADD3 R146, P6, R154, R216, RZ ;  /* 0x000000d89a927210 */ /* 0x002fe20007fde0ff */
[----:B------:R-:W-:-:S03]  /*60a0*/  IMAD.WIDE.U32 R18, R152, 0x1e0, R172 ;  /* 0x000001e098127825 */ /* 0x000fc600078e00ac */
[----:B------:R-:W-:Y:S01]  /*60b0*/  IADD3.X R147, R155, R9, R217, P6, !PT ;  /* 0x000000099b937210 */ /* 0x000fe200037fe4d9 */
[----:B------:R-:W-:Y:S02]  /*60c0*/  IMAD.IADD R19, R19, 0x1, R11 ;  /* 0x0000000113137824 */ /* 0x000fe400078e020b */
[----:B------:R-:W-:-:S04]  /*60d0*/  IMAD.WIDE.U32 R20, R4, UR8, R20 ;  /* 0x0000000804147c25 */ /* 0x000fc8000f8e0014 */
[----:B------:R-:W-:-:S04]  /*60e0*/  IMAD.WIDE.U32 R152, R152, 0x1e0, R162 ;  /* 0x000001e098987825 */ /* 0x000fc800078e00a2 */
[----:B--2---:R-:W-:-:S04]  /*60f0*/  IMAD R9, R15, UR19, RZ ;  /* 0x000000130f097c24 */ /* 0x004fc8000f8e02ff */
[----:B------:R-:W-:-:S05]  /*6100*/  IMAD R9, R148, UR18, R9 ;  /* 0x0000001294097c24 */ /* 0x000fca000f8e0209 */
[----:B------:R0:W-:Y:S01]  /*6110*/  @P1 STG.E desc[UR14][R18.64], R9 ;  /* 0x0000000912001986 */ /* 0x0001e2000c10190e */
[----:B------:R-:W-:-:S04]  /*6120*/  LEA R16, P1, R17, UR10, 0x2 ;  /* 0x0000000a11107c11 */ /* 0x000fc8000f8210ff */
[----:B------:R-:W-:Y:S01]  /*6130*/  LEA.HI.X R17, R17, UR11, R22, 0x2, P1 ;  /* 0x0000000b11117c11 */ /* 0x000fe200088f1416 */
[----:B------:R-:W-:Y:S08]  /*6140*/  @!P2 BRA `(.L_x_118) ;  /* 0x000000000004a947 */ /* 0x000ff00003800000 */
[----:B------:R1:W5:Y:S02]  /*6150*/  LDG.E.LTC128B R15, desc[UR14][R16.64] ;  /* 0x0000000e100f7981 */ /* 0x000364000c1e1920 */
.L_x_118:
[----:B------:R-:W-:Y:S05]  /*6160*/  BSYNC B1 ;  /* 0x0000000000017941 */ /* 0x000fea0003800000 */
.L_x_117:
        /* <DEDUP_REMOVED lines=12> */
.L_x_120:
[----:B------:R-:W-:Y:S05]  /*6230*/  BSYNC B1 ;  /* 0x0000000000017941 */ /* 0x000fea0003800000 */
.L_x_119:
[----:B-----5:R-:W-:Y:S01]  /*6240*/  IMAD R9, R15, UR19, RZ ;  /* 0x000000130f097c24 */ /* 0x020fe2000f8e02ff */
[----:B------:R-:W-:Y:S01]  /*6250*/  ISETP.GT.AND P1, PT, R13, 0x79, P0 ;  /* 0x000000790d00780c */ /* 0x000fe20000724270 */
[----:B------:R-:W-:Y:S01]  /*6260*/  IMAD.IADD R11, R10, 0x1, R147 ;  /* 0x000000010a0b7824 */ /* 0x000fe200078e0293 */
[----:B------:R-:W-:Y:S01]  /*6270*/  LEA R10, P2, R146, UR10, 0x2 ;  /* 0x0000000a920a7c11 */ /* 0x000fe2000f8410ff */
[----:B------:R-:W-:Y:S01]  /*6280*/  IMAD R9, R150, UR18, R9 ;  /* 0x0000001296097c24 */ /* 0x000fe2000f8e0209 */
[----:B------:R-:W-:Y:S01]  /*6290*/  BSSY B1, `(.L_x_121) ;  /* 0x0000006000017945 */ /* 0x000fe20003800000 */
[----:B------:R-:W-:Y:S02]  /*62a0*/  ISETP.GT.AND P0, PT, R14, 0x80, PT ;  /* 0x000000800e00780c */ /* 0x000fe40003f04270 */
[----:B------:R-:W-:Y:S01]  /*62b0*/  LEA.HI.X R11, R146, UR11, R11, 0x2, P2 ;  /* 0x0000000b920b7c11 */ /* 0x000fe200090f140b */
[----:B------:R2:W-:Y:S05]  /*62c0*/  @P4 STG.E desc[UR14][R18.64+0x20], R9 ;  /* 0x0000200912004986 */ /* 0x0005ea000c10190e */
[----:B------:R-:W-:Y:S05]  /*62d0*/  @!P1 BRA `(.L_x_122) ;  /* 0x0000000000049947 */ /* 0x000fea0003800000 */
[----:B------:R0:W5:Y:S02]  /*62e0*/  LDG.E.LTC128B R15, desc[UR14][R10.64+0x20] ;  /* 0x0000200e0a0f7981 */ /* 0x000164000c1e1920 */
.L_x_122:
[----:B------:R-:W-:Y:S05]  /*62f0*/  BSYNC B1 ;  /* 0x0000000000017941 */ /* 0x000fea0003800000 */
.L_x_121:
[----:B-----5:R-:W-:Y:S01]  /*6300*/  IMAD R4, R15, UR19, RZ ;  /* 0x000000130f047c24 */ /* 0x020fe2000f8e02ff */
[----:B------:R-:W-:Y:S01]  /*6310*/  ISETP.GT.AND P2, PT, R13, RZ, P0 ;  /* 0x000000ff0d00720c */ /* 0x000fe20000744270 */
[----:B------:R-:W-:Y:S02]  /*6320*/  BSSY B1, `(.L_x_123) ;  /* 0x0000005000017945 */ /* 0x000fe40003800000 */
[----:B------:R-:W-:-:S05]  /*6330*/  IMAD R151, R151, UR18, R4 ;  /* 0x0000001297977c24 */ /* 0x000fca000f8e0204 */
[----:B------:R0:W-:Y:S05]  /*6340*/  @P1 STG.E desc[UR14][R152.64+0x20], R151 ;  /* 0x0000209798001986 */ /* 0x0001ea000c10190e */
[----:B------:R-:W-:Y:S05]  /*6350*/  @!P2 BRA `(.L_x_124) ;  /* 0x000000000004a947 */ /* 0x000fea0003800000 */
[----:B------:R0:W5:Y:S02]  /*6360*/  LDG.E.LTC128B R15, desc[UR14][R156.64+0x200] ;  /* 0x0002000e9c0f7981 */ /* 0x000164000c1e1920 */
.L_x_124:
[----:B------:R-:W-:Y:S05]  /*6370*/  BSYNC B1 ;  /* 0x0000000000017941 */ /* 0x000fea0003800000 */
.L_x_123:
[----:B--2--5:R-:W-:Y:S01]  /*6380*/  IMAD R9, R15, UR19, RZ ;  /* 0x000000130f097c24 */ /* 0x024fe2000f8e02ff */
[----:B------:R-:W-:Y:S01]  /*6390*/  ISETP.GT.AND P4, PT, R13, 0x1, P0 ;  /* 0x000000010d00780c */ /* 0x000fe20000784270 */
[----:B------:R-:W-:Y:S01]  /*63a0*/  BSSY B1, `(.L_x_125) ;  /* 0x0000006000017945 */ /* 0x000fe20003800000 */
[----:B------:R-:W-:Y:S01]  /*63b0*/  ISETP.GT.AND P1, PT, R14, 0x88, PT ;  /* 0x000000880e00780c */ /* 0x000fe20003f24270 */
[----:B------:R-:W-:-:S05]  /*63c0*/  IMAD R9, R24, UR18, R9 ;  /* 0x0000001218097c24 */ /* 0x000fca000f8e0209 */
[----:B------:R2:W-:Y:S05]  /*63d0*/  @P2 STG.E desc[UR14][R172.64+0x200], R9 ;  /* 0x00020009ac002986 */ /* 0x0005ea000c10190e */
[----:B------:R-:W-:Y:S05]  /*63e0*/  @!P4 BRA `(.L_x_126) ;  /* 0x000000000004c947 */ /* 0x000fea0003800000 */
[----:B------:R0:W5:Y:S02]  /*63f0*/  LDG.E.LTC128B R15, desc[UR14][R88.64+0x200] ;  /* 0x0002000e580f7981 */ /* 0x000164000c1e1920 */
.L_x_126:
[----:B------:R-:W-:Y:S05]  /*6400*/  BSYNC B1 ;  /* 0x0000000000017941 */ /* 0x000fea0003800000 */
.L_x_125:
[----:B-----5:R-:W-:Y:S01]  /*6410*/  IMAD R4, R15, UR19, RZ ;  /* 0x000000130f047c24 */ /* 0x020fe2000f8e02ff */
[----:B------:R-:W-:Y:S01]  /*6420*/  ISETP.GT.AND P2, PT, R13, RZ, P1 ;  /* 0x000000ff0d00720c */ /* 0x000fe20000f44270 */
[----:B------:R-:W-:Y:S02]  /*6430*/  BSSY B1, `(.L_x_127) ;  /* 0x0000005000017945 */ /* 0x000fe40003800000 */
[----:B------:R-:W-:-:S05]  /*6440*/  IMAD R25, R25, UR18, R4 ;  /* 0x0000001219197c24 */ /* 0x000fca000f8e0204 */
[----:B------:R0:W-:Y:S05]  /*6450*/  @P4 STG.E desc[UR14][R162.64+0x200], R25 ;  /* 0x00020019a2004986 */ /* 0x0001ea000c10190e */
[----:B------:R-:W-:Y:S05]  /*6460*/  @!P2 BRA `(.L_x_128) ;  /* 0x000000000004a947 */ /* 0x000fea0003800000 */
[----:B------:R0:W5:Y:S02]  /*6470*/  LDG.E.LTC128B R15, desc[UR14][R156.64+0x220] ;  /* 0x0002200e9c0f7981 */ /* 0x000164000c1e1920 */
.L_x_128:
[----:B------:R-:W-:Y:S05]  /*6480*/  BSYNC B1 ;  /* 0x0000000000017941 */ /* 0x000fea0003800000 */
.L_x_127:
[----:B--2--5:R-:W-:Y:S01]  /*6490*/  IMAD R9, R15, UR19, RZ ;  /* 0x000000130f097c24 */ /* 0x024fe2000f8e02ff */
[----:B------:R-:W-:Y:S01]  /*64a0*/  ISETP.GT.AND P4, PT, R13, 0x1, P1 ;  /* 0x000000010d00780c */ /* 0x000fe20000f84270 */
[----:B------:R-:W-:Y:S02]  /*64b0*/  BSSY B1, `(.L_x_129) ;  /* 0x0000005000017945 */ /* 0x000fe40003800000 */
[----:B------:R-:W-:-:S05]  /*64c0*/  IMAD R9, R26, UR18, R9 ;  /* 0x000000121a097c24 */ /* 0x000fca000f8e0209 */
[----:B------:R2:W-:Y:S05]  /*64d0*/  @P2 STG.E desc[UR14][R172.64+0x220], R9 ;  /* 0x00022009ac002986 */ /* 0x0005ea000c10190e */
[----:B------:R-:W-:Y:S05]  /*64e0*/  @!P4 BRA `(.L_x_130) ;  /* 0x000000000004c947 */ /* 0x000fea0003800000 */
[----:B------:R0:W5:Y:S02]  /*64f0*/  LDG.E.LTC128B R15, desc[UR14][R88.64+0x220] ;  /* 0x0002200e580f7981 */ /* 0x000164000c1e1920 */
.L_x_130:
[----:B------:R-:W-:Y:S05]  /*6500*/  BSYNC B1 ;  /* 0x0000000000017941 */ /* 0x000fea0003800000 */
.L_x_129:
[----:B-----5:R-:W-:Y:S01]  /*6510*/  IMAD R4, R15, UR19, RZ ;  /* 0x000000130f047c24 */ /* 0x020fe2000f8e02ff */
[----:B------:R-:W-:Y:S01]  /*6520*/  ISETP.GT.AND P2, PT, R13, 0x8, P0 ;  /* 0x000000080d00780c */ /* 0x000fe20000744270 */
[----:B------:R-:W-:Y:S02]  /*6530*/  BSSY B1, `(.L_x_131) ;  /* 0x0000005000017945 */ /* 0x000fe40003800000 */
[----:B------:R-:W-:-:S05]  /*6540*/  IMAD R27, R27, UR18, R4 ;  /* 0x000000121b1b7c24 */ /* 0x000fca000f8e0204 */
[----:B------:R0:W-:Y:S05]  /*6550*/  @P4 STG.E desc[UR14][R162.64+0x220], R27 ;  /* 0x0002201ba2004986 */ /* 0x0001ea000c10190e */
[----:B------:R-:W-:Y:S05]  /*6560*/  @!P2 BRA `(.L_x_132) ;  /* 0x000000000004a947 */ /* 0x000fea0003800000 */
[----:B------:R0:W5:Y:S02]  /*6570*/  LDG.E.LTC128B R15, desc[UR14][R90.64+0x200] ;  /* 0x0002000e5a0f7981 */ /* 0x000164000c1e1920 */
.L_x_132:
[----:B------:R-:W-:Y:S05]  /*6580*/  BSYNC B1 ;  /* 0x0000000000017941 */ /* 0x000fea0003800000 */
.L_x_131:
[----:B--2--5:R-:W-:Y:S01]  /*6590*/  IMAD R9, R15, UR19, RZ ;  /* 0x000000130f097c24 */ /* 0x024fe2000f8e02ff */
[----:B------:R-:W-:Y:S01]  /*65a0*/  ISETP.GT.AND P4, PT, R13, 0x9, P0 ;  /* 0x000000090d00780c */ /* 0x000fe20000784270 */
[----:B------:R-:W-:Y:S02]  /*65b0*/  BSSY B1, `(.L_x_133) ;  /* 0x0000005000017945 */ /* 0x000fe40003800000 */
[----:B------:R-:W-:-:S05]  /*65c0*/  IMAD R9, R28, UR18, R9 ;  /* 0x000000121c097c24 */ /* 0x000fca000f8e0209 */
[----:B------:R2:W-:Y:S05]  /*65d0*/  @P2 STG.E desc[UR14][R160.64+0x200], R9 ;  /* 0x00020009a0002986 */ /* 0x0005ea000c10190e */
[----:B------:R-:W-:Y:S05]  /*65e0*/  @!P4 BRA `(.L_x_134) ;  /* 0x000000000004c947 */ /* 0x000fea0003800000 */
[----:B------:R0:W5:Y:S02]  /*65f0*/  LDG.E.LTC128B R15, desc[UR14][R92.64+0x200] ;  /* 0x0002000e5c0f7981 */ /* 0x000164000c1e1920 */
.L_x_134:
[----:B------:R-:W-:Y:S05]  /*6600*/  BSYNC B1 ;  /* 0x0000000000017941 */ /* 0x000fea0003800000 */
.L_x_133:
[----:B-----5:R-:W-:Y:S01]  /*6610*/  IMAD R4, R15, UR19, RZ ;  /* 0x000000130f047c24 */ /* 0x020fe2000f8e02ff */
[----:B------:R-:W-:Y:S01]  /*6620*/  ISETP.GT.AND P2, PT, R13, 0x8, P1 ;  /* 0x000000080d00780c */ /* 0x000fe20000f44270 */
[----:B------:R-:W-:Y:S02]  /*6630*/  BSSY B1, `(.L_x_135) ;  /* 0x0000005000017945 */ /* 0x000fe40003800000 */
[----:B------:R-:W-:-:S05]  /*6640*/  IMAD R29, R29, UR18, R4 ;  /* 0x000000121d1d7c24 */ /* 0x000fca000f8e0204 */
[----:B------:R0:W-:Y:S05]  /*6650*/  @P4 STG.E desc[UR14][R158.64+0x200], R29 ;  /* 0x0002001d9e004986 */ /* 0x0001ea000c10190e */
[----:B------:R-:W-:Y:S05]  /*6660*/  @!P2 BRA `(.L_x_136) ;  /* 0x000000000004a947 */ /* 0x000fea0003800000 */
[----:B------:R0:W5:Y:S02]  /*6670*/  LDG.E.LTC128B R15, desc[UR14][R90.64+0x220] ;  /* 0x0002200e5a0f7981 */ /* 0x000164000c1e1920 */
.L_x_136:
[----:B------:R-:W-:Y:S05]  /*6680*/  BSYNC B1 ;  /* 0x0000000000017941 */ /* 0x000fea0003800000 */
.L_x_135:
[----:B--2--5:R-:W-:Y:S01]  /*6690*/  IMAD R9, R15, UR19, RZ ;  /* 0x000000130f097c24 */ /* 0x024fe2000f8e02ff */
[----:B------:R-:W-:Y:S01]  /*66a0*/  ISETP.GT.AND P4, PT, R13, 0x9, P1 ;  /* 0x000000090d00780c */ /* 0x000fe20000f84270 */
[----:B------:R-:W-:Y:S02]  /*66b0*/  BSSY B1, `(.L_x_137) ;  /* 0x0000005000017945 */ /* 0x000fe40003800000 */
[----:B------:R-:W-:-:S05]  /*66c0*/  IMAD R9, R30, UR18, R9 ;  /* 0x000000121e097c24 */ /* 0x000fca000f8e0209 */
[----:B------:R2:W-:Y:S05]  /*66d0*/  @P2 STG.E desc[UR14][R160.64+0x220], R9 ;  /* 0x00022009a0002986 */ /* 0x0005ea000c10190e */
[----:B------:R-:W-:Y:S05]  /*66e0*/  @!P4 BRA `(.L_x_138) ;  /* 0x000000000004c947 */ /* 0x000fea0003800000 */
[----:B------:R0:W5:Y:S02]  /*66f0*/  LDG.E.LTC128B R15, desc[UR14][R92.64+0x220] ;  /* 0x0002200e5c0f7981 */ /* 0x000164000c1e1920 */
.L_x_138:
[----:B------:R-:W-:Y:S05]  /*6700*/  BSYNC B1 ;  /* 0x0000000000017941 */ /* 0x000fea0003800000 */
.L_x_137:
[----:B-----5:R-:W-:Y:S01]  /*6710*/  IMAD R4, R15, UR19, RZ ;  /* 0x000000130f047c24 */ /* 0x020fe2000f8e02ff */
[----:B------:R-:W-:Y:S01]  /*6720*/  ISETP.GT.AND P2, PT, R13, 0x10, P0 ;  /* 0x000000100d00780c */ /* 0x000fe20000744270 */
[----:B------:R-:W-:Y:S02]  /*6730*/  BSSY B1, `(.L_x_139) ;  /* 0x0000005000017945 */ /* 0x000fe40003800000 */
[----:B------:R-:W-:-:S05]  /*6740*/  IMAD R31, R31, UR18, R4 ;  /* 0x000000121f1f7c24 */ /* 0x000fca000f8e0204 */
[----:B------:R0:W-:Y:S05]  /*6750*/  @P4 STG.E desc[UR14][R158.64+0x220], R31 ;  /* 0x0002201f9e004986 */ /* 0x0001ea000c10190e */
[----:B------:R-:W-:Y:S05]  /*6760*/  @!P2 BRA `(.L_x_140) ;  /* 0x000000000004a947 */ /* 0x000fea0003800000 */
[----:B------:R0:W5:Y:S02]  /*6770*/  LDG.E.LTC128B R15, desc[UR14][R94.64+0x200] ;  /* 0x0002000e5e0f7981 */ /* 0x000164000c1e1920 */
.L_x_140:
[----:B------:R-:W-:Y:S05]  /*6780*/  BSYNC B1 ;  /* 0x0000000000017941 */ /* 0x000fea0003800000 */
.L_x_139:
[----:B--2--5:R-:W-:Y:S01]  /*6790*/  IMAD R9, R15, UR19, RZ ;  /* 0x000000130f097c24 */ /* 0x024fe2000f8e02ff */
[----:B------:R-:W-:Y:S01]  /*67a0*/  ISETP.GT.AND P4, PT, R13, 0x11, P0 ;  /* 0x000000110d00780c */ /* 0x000fe20000784270 */
[----:B------:R-:W-:Y:S02]  /*67b0*/  BSSY B1, `(.L_x_141) ;  /* 0x0000005000017945 */ /* 0x000fe40003800000 */
[----:B------:R-:W-:-:S05]  /*67c0*/  IMAD R9, R32, UR18, R9 ;  /* 0x0000001220097c24 */ /* 0x000fca000f8e0209 */
[----:B------:R2:W-:Y:S05]  /*67d0*/  @P2 STG.E desc[UR14][R166.64+0x200], R9 ;  /* 0x00020009a6002986 */ /* 0x0005ea000c10190e */
[----:B------:R-:W-:Y:S05]  /*67e0*/  @!P4 BRA `(.L_x_142) ;  /* 0x000000000004c947 */ /* 0x000fea0003800000 */
[----:B------:R0:W5:Y:S02]  /*67f0*/  LDG.E.LTC128B R15, desc[UR14][R96.64+0x200] ;  /* 0x0002000e600f7981 */ /* 0x000164000c1e1920 */
.L_x_142:
[----:B------:R-:W-:Y:S05]  /*6800*/  BSYNC B1 ;  /* 0x0000000000017941 */ /* 0x000fea0003800000 */
.L_x_141:
[----:B-----5:R-:W-:Y:S01]  /*6810*/  IMAD R4, R15, UR19, RZ ;  /* 0x000000130f047c24 */ /* 0x020fe2000f8e02ff */
[----:B------:R-:W-:Y:S01]  /*6820*/  ISETP.GT.AND P2, PT, R13, 0x10, P1 ;  /* 0x000000100d00780c */ /* 0x000fe20000f44270 */
[----:B------:R-:W-:Y:S02]  /*6830*/  BSSY B1, `(.L_x_143) ;  /* 0x0000005000017945 */ /* 0x000fe40003800000 */
[----:B------:R-:W-:-:S05]  /*6840*/  IMAD R33, R33, UR18, R4 ;  /* 0x0000001221217c24 */ /* 0x000fca000f8e0204 */
[----:B------:R0:W-:Y:S05]  /*6850*/  @P4 STG.E desc[UR14][R164.64+0x200], R33 ;  /* 0x00020021a4004986 */ /* 0x0001ea000c10190e */
[----:B------:R-:W-:Y:S05]  /*6860*/  @!P2 BRA `(.L_x_144) ;  /* 0x000000000004a947 */ /* 0x000fea0003800000 */
[----:B------:R0:W5:Y:S02]  /*6870*/  LDG.E.LTC128B R15, desc[UR14][R94.64+0x220] ;  /* 0x0002200e5e0f7981 */ /* 0x000164000c1e1920 */
.L_x_144:
[----:B------:R-:W-:Y:S05]  /*6880*/  BSYNC B1 ;  /* 0x0000000000017941 */ /* 0x000fea0003800000 */
.L_x_143:
[----:B--2--5:R-:W-:Y:S01]  /*6890*/  IMAD R9, R15, UR19, RZ ;  /* 0x000000130f097c24 */ /* 0x024fe2000f8e02ff */
[----:B------:R-:W-:Y:S01]  /*68a0*/  ISETP.GT.AND P4, PT, R13, 0x11, P1 ;  /* 0x000000110d00780c */ /* 0x000fe20000f84270 */
[----:B------:R-:W-:Y:S02]  /*68b0*/  BSSY B1, `(.L_x_145) ;  /* 0x0000005000017945 */ /* 0x000fe40003800000 */
[----:B------:R-:W-:-:S05]  /*68c0*/  IMAD R9, R34, UR18, R9 ;  /* 0x0000001222097c24 */ /* 0x000fca000f8e0209 */
[----:B------:R2:W-:Y:S05]  /*68d0*/  @P2 STG.E desc[UR14][R166.64+0x220], R9 ;  /* 0x00022009a6002986 */ /* 0x0005ea000c10190e */
[----:B------:R-:W-:Y:S05]  /*68e0*/  @!P4 BRA `(.L_x_146) ;  /* 0x000000000004c947 */ /* 0x000fea0003800000 */
[----:B------:R0:W5:Y:S02]  /*68f0*/  LDG.E.LTC128B R15, desc[UR14][R96.64+0x220] ;  /* 0x0002200e600f7981 */ /* 0x000164000c1e1920 */
.L_x_146:
[----:B------:R-:W-:Y:S05]  /*6900*/  BSYNC B1 ;  /* 0x0000000000017941 */ /* 0x000fea0003800000 */
.L_x_145:
[----:B-----5:R-:W-:Y:S01]  /*6910*/  IMAD R4, R15, UR19, RZ ;  /* 0x000000130f047c24 */ /* 0x020fe2000f8e02ff */
[----:B------:R-:W-:Y:S01]  /*6920*/  ISETP.GT.AND P2, PT, R13, 0x18, P0 ;  /* 0x000000180d00780c */ /* 0x000fe20000744270 */
[----:B------:R-:W-:Y:S02]  /*6930*/  BSSY B1, `(.L_x_147) ;  /* 0x0000005000017945 */ /* 0x000fe40003800000 */
[----:B------:R-:W-:-:S05]  /*6940*/  IMAD R35, R35, UR18, R4 ;  /* 0x0000001223237c24 */ /* 0x000fca000f8e0204 */
[----:B------:R0:W-:Y:S05]  /*6950*/  @P4 STG.E desc[UR14][R164.64+0x220], R35 ;  /* 0x00022023a4004986 */ /* 0x0001ea000c10190e */
[----:B------:R-:W-:Y:S05]  /*6960*/  @!P2 BRA `(.L_x_148) ;  /* 0x000000000004a947 */ /* 0x000fea0003800000 */
[----:B------:R0:W5:Y:S02]  /*6970*/  LDG.E.LTC128B R15, desc[UR14][R98.64+0x200] ;  /* 0x0002000e620f7981 */ /* 0x000164000c1e1920 */
.L_x_148:
[----:B------:R-:W-:Y:S05]  /*6980*/  BSYNC B1 ;  /* 0x0000000000017941 */ /* 0x000fea0003800000 */
.L_x_147:
[----:B--2--5:R-:W-:Y:S01]  /*6990*/  IMAD R9, R15, UR19, RZ ;  /* 0x000000130f097c24 */ /* 0x024fe2000f8e02ff */
[----:B------:R-:W-:Y:S01]  /*69a0*/  ISETP.GT.AND P4, PT, R13, 0x19, P0 ;  /* 0x000000190d00780c */ /* 0x000fe20000784270 */
[----:B------:R-:W-:Y:S02]  /*69b0*/  BSSY B1, `(.L_x_149) ;  /* 0x0000005000017945 */ /* 0x000fe40003800000 */
[----:B------:R-:W-:-:S05]  /*69c0*/  IMAD R9, R36, UR18, R9 ;  /* 0x0000001224097c24 */ /* 0x000fca000f8e0209 */
[----:B------:R2:W-:Y:S05]  /*69d0*/  @P2 STG.E desc[UR14][R170.64+0x200], R9 ;  /* 0x00020009aa002986 */ /* 0x0005ea000c10190e */
[----:B------:R-:W-:Y:S05]  /*69e0*/  @!P4 BRA `(.L_x_150) ;  /* 0x000000000004c947 */ /* 0x000fea0003800000 */
[----:B------:R0:W5:Y:S02]  /*69f0*/  LDG.E.LTC128B R15, desc[UR14][R100.64+0x200] ;  /* 0x0002000e640f7981 */ /* 0x000164000c1e1920 */
.L_x_150:
[----:B------:R-:W-:Y:S05]  /*6a00*/  BSYNC B1 ;  /* 0x0000000000017941 */ /* 0x000fea0003800000 */
.L_x_149:
[----:B-----5:R-:W-:Y:S01]  /*6a10*/  IMAD R4, R15, UR19, RZ ;  /* 0x000000130f047c24 */ /* 0x020fe2000f8e02ff */
[----:B------:R-:W-:Y:S01]  /*6a20*/  ISETP.GT.AND P2, PT, R13, 0x18, P1 ;  /* 0x000000180d00780c */ /* 0x000fe20000f44270 */
[----:B------:R-:W-:Y:S02]  /*6a30*/  BSSY B1, `(.L_x_151) ;  /* 0x0000005000017945 */ /* 0x000fe40003800000 */
[----:B------:R-:W-:-:S05]  /*6a40*/  IMAD R37, R37, UR18, R4 ;  /* 0x0000001225257c24 */ /* 0x000fca000f8e0204 */
[----:B------:R0:W-:Y:S05]  /*6a50*/  @P4 STG.E desc[UR14][R168.64+0x200], R37 ;  /* 0x00020025a8004986 */ /* 0x0001ea000c10190e */
[----:B------:R-:W-:Y:S05]  /*6a60*/  @!P2 BRA `(.L_x_152) ;  /* 0x000000000004a947 */ /* 0x000fea0003800000 */
[----:B------:R0:W5:Y:S02]  /*6a70*/  LDG.E.LTC128B R15, desc[UR14][R98.64+0x220] ;  /* 0x0002200e620f7981 */ /* 0x000164000c1e1920 */
.L_x_152:
[----:B------:R-:W-:Y:S05]  /*6a80*/  BSYNC B1 ;  /* 0x0000000000017941 */ /* 0x000fea0003800000 */
.L_x_151:
[----:B--2--5:R-:W-:Y:S01]  /*6a90*/  IMAD R9, R15, UR19, RZ ;  /* 0x000000130f097c24 */ /* 0x024fe2000f8e02ff */
[----:B------:R-:W-:Y:S01]  /*6aa0*/  ISETP.GT.AND P4, PT, R13, 0x19, P1 ;  /* 0x000000190d00780c */ /* 0x000fe20000f84270 */
[----:B------:R-:W-:Y:S02]  /*6ab0*/  BSSY B1, `(.L_x_153) ;  /* 0x0000005000017945 */ /* 0x000fe40003800000 */
[----:B------:R-:W-:-:S05]  /*6ac0*/  IMAD R9, R38, UR18, R9 ;  /* 0x0000001226097c24 */ /* 0x000fca000f8e0209 */
[----:B------:R2:W-:Y:S05]  /*6ad0*/  @P2 STG.E desc[UR14][R170.64+0x220], R9 ;  /* 0x00022009aa002986 */ /* 0x0005ea000c10190e */
[----:B------:R-:W-:Y:S05]  /*6ae0*/  @!P4 BRA `(.L_x_154) ;  /* 0x000000000004c947 */ /* 0x000fea0003800000 */
[----:B------:R0:W5:Y:S02]  /*6af0*/  LDG.E.LTC128B R15, desc[UR14][R100.64+0x220] ;  /* 0x0002200e640f7981 */ /* 0x000164000c1e1920 */
.L_x_154:
[----:B------:R-:W-:Y:S05]  /*6b00*/  BSYNC B1 ;  /* 0x0000000000017941 */ /* 0x000fea0003800000 */
.L_x_153:
[----:B-----5:R-:W-:Y:S01]  /*6b10*/  IMAD R4, R15, UR19, RZ ;  /* 0x000000130f047c24 */ /* 0x020fe2000f8e02ff */
[----:B------:R-:W-:Y:S01]  /*6b20*/  ISETP.GT.AND P2, PT, R13, 0x20, P0 ;  /* 0x000000200d00780c */ /* 0x000fe20000744270 */
[----:B------:R-:W-:Y:S02]  /*6b30*/  BSSY B1, `(.L_x_155) ;  /* 0x0000005000017945 */ /* 0x000fe40003800000 */
[----:B------:R-:W-:-:S05]  /*6b40*/  IMAD R39, R39, UR18, R4 ;  /* 0x0000001227277c24 */ /* 0x000fca000f8e0204 */
[----:B------:R0:W-:Y:S05]  /*6b50*/  @P4 STG.E desc[UR14][R168.64+0x220], R39 ;  /* 0x00022027a8004986 */ /* 0x0001ea000c10190e */
[----:B------:R-:W-:Y:S05]  /*6b60*/  @!P2 BRA `(.L_x_156) ;  /* 0x000000000004a947 */ /* 0x000fea0003800000 */
[----:B------:R0:W5:Y:S02]  /*6b70*/  LDG.E.LTC128B R15, desc[UR14][R102.64+0x200] ;  /* 0x0002000e660f7981 */ /* 0x000164000c1e1920 */
.L_x_156:
[----:B------:R-:W-:Y:S05]  /*6b80*/  BSYNC B1 ;  /* 0x0000000000017941 */ /* 0x000fea0003800000 */
.L_x_155:
[----:B--2--5:R-:W-:Y:S01]  /*6b90*/  IMAD R9, R15, UR19, RZ ;  /* 0x000000130f097c24 */ /* 0x024fe2000f8e02ff */
[----:B------:R-:W-:Y:S01]  /*6ba0*/  ISETP.GT.AND P4, PT, R13, 0x21, P0 ;  /* 0x000000210d00780c */ /* 0x000fe20000784270 */
[----:B------:R-:W-:Y:S02]  /*6bb0*/  BSSY B1, `(.L_x_157) ;  /* 0x0000005000017945 */ /* 0x000fe40003800000 */
[----:B------:R-:W-:-:S05]  /*6bc0*/  IMAD R9, R40, UR18, R9 ;  /* 0x0000001228097c24 */ /* 0x000fca000f8e0209 */
[----:B------:R2:W-:Y:S05]  /*6bd0*/  @P2 STG.E desc[UR14][R176.64+0x200], R9 ;  /* 0x00020009b0002986 */ /* 0x0005ea000c10190e */
[----:B------:R-:W-:Y:S05]  /*6be0*/  @!P4 BRA `(.L_x_158) ;  /* 0x000000000004c947 */ /* 0x000fea0003800000 */
[----:B------:R0:W5:Y:S02]  /*6bf0*/  LDG.E.LTC128B R15, desc[UR14][R104.64+0x200] ;  /* 0x0002000e680f7981 */ /* 0x000164000c1e1920 */
.L_x_158:
[----:B------:R-:W-:Y:S05]  /*6c00*/  BSYNC B1 ;  /* 0x0000000000017941 */ /* 0x000fea0003800000 */
.L_x_157:
[----:B-----5:R-:W-:Y:S01]  /*6c10*/  IMAD R4, R15, UR19, RZ ;  /* 0x000000130f047c24 */ /* 0x020fe2000f8e02ff */
[----:B------:R-:W-:Y:S01]  /*6c20*/  ISETP.GT.AND P2, PT, R13, 0x20, P1 ;  /* 0x000000200d00780c */ /* 0x000fe20000f44270 */
[----:B------:R-:W-:Y:S02]  /*6c30*/  BSSY B1, `(.L_x_159) ;  /* 0x0000005000017945 */ /* 0x000fe40003800000 */
[----:B------:R-:W-:-:S05]  /*6c40*/  IMAD R41, R41, UR18, R4 ;  /* 0x0000001229297c24 */ /* 0x000fca000f8e0204 */
[----:B------:R0:W-:Y:S05]  /*6c50*/  @P4 STG.E desc[UR14][R174.64+0x200], R41 ;  /* 0x00020029ae004986 */ /* 0x0001ea000c10190e */
[----:B------:R-:W-:Y:S05]  /*6c60*/  @!P2 BRA `(.L_x_160) ;  /* 0x000000000004a947 */ /* 0x000fea0003800000 */
[----:B------:R0:W5:Y:S02]  /*6c70*/  LDG.E.LTC128B R15, desc[UR14][R102.64+0x220] ;  /* 0x0002200e660f7981 */ /* 0x000164000c1e1920 */
.L_x_160:
[----:B------:R-:W-:Y:S05]  /*6c80*/  BSYNC B1 ;  /* 0x0000000000017941 */ /* 0x000fea0003800000 */
.L_x_159:
[----:B--2--5:R-:W-:Y:S01]  /*6c90*/  IMAD R9, R15, UR19, RZ ;  /* 0x000000130f097c24 */ /* 0x024fe2000f8e02ff */
[----:B------:R-:W-:Y:S01]  /*6ca0*/  ISETP.GT.AND P4, PT, R13, 0x21, P1 ;  /* 0x000000210d00780c */ /* 0x000fe20000f84270 */
[----:B------:R-:W-:Y:S02]  /*6cb0*/  BSSY B1, `(.L_x_161) ;  /* 0x0000005000017945 */ /* 0x000fe40003800000 */
[----:B------:R-:W-:-:S05]  /*6cc0*/  IMAD R9, R42, UR18, R9 ;  /* 0x000000122a097c24 */ /* 0x000fca000f8e0209 */
[----:B------:R2:W-:Y:S05]  /*6cd0*/  @P2 STG.E desc[UR14][R176.64+0x220], R9 ;  /* 0x00022009b0002986 */ /* 0x0005ea000c10190e */
[----:B------:R-:W-:Y:S05]  /*6ce0*/  @!P4 BRA `(.L_x_162) ;  /* 0x000000000004c947 */ /* 0x000fea0003800000 */
[----:B------:R0:W5:Y:S02]  /*6cf0*/  LDG.E.LTC128B R15, desc[UR14][R104.64+0x220] ;  /* 0x0002200e680f7981 */ /* 0x000164000c1e1920 */
.L_x_162:
[----:B------:R-:W-:Y:S05]  /*6d00*/  BSYNC B1 ;  /* 0x0000000000017941 */ /* 0x000fea0003800000 */
.L_x_161:
[----:B-----5:R-:W-:Y:S01]  /*6d10*/  IMAD R4, R15, UR19, RZ ;  /* 0x000000130f047c24 */ /* 0x020fe2000f8e02ff */
[----:B------:R-:W-:Y:S01]  /*6d20*/  ISETP.GT.AND P2, PT, R13, 0x28, P0 ;  /* 0x000000280d00780c */ /* 0x000fe20000744270 */
[----:B------:R-:W-:Y:S02]  /*6d30*/  BSSY B1, `(.L_x_163) ;  /* 0x0000005000017945 */ /* 0x000fe40003800000 */
[----:B------:R-:W-:-:S05]  /*6d40*/  IMAD R43, R43, UR18, R4 ;  /* 0x000000122b2b7c24 */ /* 0x000fca000f8e0204 */
[----:B------:R0:W-:Y:S05]  /*6d50*/  @P4 STG.E desc[UR14][R174.64+0x220], R43 ;  /* 0x0002202bae004986 */ /* 0x0001ea000c10190e */
[----:B------:R-:W-:Y:S05]  /*6d60*/  @!P2 BRA `(.L_x_164) ;  /* 0x000000000004a947 */ /* 0x000fea0003800000 */
[----:B------:R0:W5:Y:S02]  /*6d70*/  LDG.E.LTC128B R15, desc[UR14][R106.64+0x200] ;  /* 0x0002000e6a0f7981 */ /* 0x000164000c1e1920 */
.L_x_164:
[----:B------:R-:W-:Y:S05]  /*6d80*/  BSYNC B1 ;  /* 0x0000000000017941 */ /* 0x000fea0003800000 */
.L_x_163:
[----:B--2--5:R-:W-:Y:S01]  /*6d90*/  IMAD R9, R15, UR19, RZ ;  /* 0x000000130f097c24 */ /* 0x024fe2000f8e02ff */
[----:B------:R-:W-:Y:S01]  /*6da0*/  ISETP.GT.AND P4, PT, R13, 0x29, P0 ;  /* 0x000000290d00780c */ /* 0x000fe20000784270 */
[----:B------:R-:W-:Y:S02]  /*6db0*/  BSSY B1, `(.L_x_165) ;  /* 0x0000005000017945 */ /* 0x000fe40003800000 */
[----:B------:R-:W-:-:S05]  /*6dc0*/  IMAD R9, R44, UR18, R9 ;  /* 0x000000122c097c24 */ /* 0x000fca000f8e0209 */
[----:B------:R2:W-:Y:S05]  /*6dd0*/  @P2 STG.E desc[UR14][R180.64+0x200], R9 ;  /* 0x00020009b4002986 */ /* 0x0005ea000c10190e */
[----:B------:R-:W-:Y:S05]  /*6de0*/  @!P4 BRA `(.L_x_166) ;  /* 0x000000000004c947 */ /* 0x000fea0003800000 */
[----:B------:R0:W5:Y:S02]  /*6df0*/  LDG.E.LTC128B R15, desc[UR14][R108.64+0x200] ;  /* 0x0002000e6c0f7981 */ /* 0x000164000c1e1920 */
.L_x_166:
[----:B------:R-:W-:Y:S05]  /*6e00*/  BSYNC B1 ;  /* 0x0000000000017941 */ /* 0x000fea0003800000 */
.L_x_165:
[----:B-----5:R-:W-:Y:S01]  /*6e10*/  IMAD R4, R15, UR19, RZ ;  /* 0x000000130f047c24 */ /* 0x020fe2000f8e02ff */
[----:B------:R-:W-:Y:S01]  /*6e20*/  ISETP.GT.AND P2, PT, R13, 0x28, P1 ;  /* 0x000000280d00780c */ /* 0x000fe20000f44270 */
[----:B------:R-:W-:Y:S02]  /*6e30*/  BSSY B1, `(.L_x_167) ;  /* 0x0000005000017945 */ /* 0x000fe40003800000 */
[----:B------:R-:W-:-:S05]  /*6e40*/  IMAD R45, R45, UR18, R4 ;  /* 0x000000122d2d7c24 */ /* 0x000fca000f8e0204 */
[----:B------:R0:W-:Y:S05]  /*6e50*/  @P4 STG.E desc[UR14][R178.64+0x200], R45 ;  /* 0x0002002db2004986 */ /* 0x0001ea000c10190e */
[----:B------:R-:W-:Y:S05]  /*6e60*/  @!P2 BRA `(.L_x_168) ;  /* 0x000000000004a947 */ /* 0x000fea0003800000 */
[----:B------:R0:W5:Y:S02]  /*6e70*/  LDG.E.LTC128B R15, desc[UR14][R106.64+0x220] ;  /* 0x0002200e6a0f7981 */ /* 0x000164000c1e1920 */
.L_x_168:
[----:B------:R-:W-:Y:S05]  /*6e80*/  BSYNC B1 ;  /* 0x0000000000017941 */ /* 0x000fea0003800000 */
.L_x_167:
[----:B--2--5:R-:W-:Y:S01]  /*6e90*/  IMAD R9, R15, UR19, RZ ;  /* 0x000000130f097c24 */ /* 0x024fe2000f8e02ff */
[----:B------:R-:W-:Y:S01]  /*6ea0*/  ISETP.GT.AND P4, PT, R13, 0x29, P1 ;  /* 0x000000290d00780c */ /* 0x000fe20000f84270 */
[----:B------:R-:W-:Y:S02]  /*6eb0*/  BSSY B1, `(.L_x_169) ;  /* 0x0000005000017945 */ /* 0x000fe40003800000 */
[----:B------:R-:W-:-:S05]  /*6ec0*/  IMAD R9, R46, UR18, R9 ;  /* 0x000000122e097c24 */ /* 0x000fca000f8e0209 */
[----:B------:R2:W-:Y:S05]  /*6ed0*/  @P2 STG.E desc[UR14][R180.64+0x220], R9 ;  /* 0x00022009b4002986 */ /* 0x0005ea000c10190e */
[----:B------:R-:W-:Y:S05]  /*6ee0*/  @!P4 BRA `(.L_x_170) ;  /* 0x000000000004c947 */ /* 0x000fea0003800000 */
[----:B------:R0:W5:Y:S02]  /*6ef0*/  LDG.E.LTC128B R15, desc[UR14][R108.64+0x220] ;  /* 0x0002200e6c0f7981 */ /* 0x000164000c1e1920 */
.L_x_170:
[----:B------:R-:W-:Y:S05]  /*6f00*/  BSYNC B1 ;  /* 0x0000000000017941 */ /* 0x000fea0003800000 */
.L_x_169:
[----:B-----5:R-:W-:Y:S01]  /*6f10*/  IMAD R4, R15, UR19, RZ ;  /* 0x000000130f047c24 */ /* 0x020fe2000f8e02ff */
[----:B------:R-:W-:Y:S01]  /*6f20*/  ISETP.GT.AND P2, PT, R13, 0x30, P0 ;  /* 0x000000300d00780c */ /* 0x000fe20000744270 */
[----:B------:R-:W-:Y:S02]  /*6f30*/  BSSY B1, `(.L_x_171) ;  /* 0x0000005000017945 */ /* 0x000fe40003800000 */
[----:B------:R-:W-:-:S05]  /*6f40*/  IMAD R47, R47, UR18, R4 ;  /* 0x000000122f2f7c24 */ /* 0x000fca000f8e0204 */
[----:B------:R0:W-:Y:S05]  /*6f50*/  @P4 STG.E desc[UR14][R178.64+0x220], R47 ;  /* 0x0002202fb2004986 */ /* 0x0001ea000c10190e */
[----:B------:R-:W-:Y:S05]  /*6f60*/  @!P2 BRA `(.L_x_172) ;  /* 0x000000000004a947 */ /* 0x000fea0003800000 */
[----:B------:R0:W5:Y:S02]  /*6f70*/  LDG.E.LTC128B R15, desc[UR14][R110.64+0x200] ;  /* 0x0002000e6e0f7981 */ /* 0x000164000c1e1920 */
.L_x_172:
[----:B------:R-:W-:Y:S05]  /*6f80*/  BSYNC B1 ;  /* 0x0000000000017941 */ /* 0x000fea0003800000 */
.L_x_171:
[----:B--2--5:R-:W-:Y:S01]  /*6f90*/  IMAD R9, R15, UR19, RZ ;  /* 0x000000130f097c24 */ /* 0x024fe2000f8e02ff */
[----:B------:R-:W-:Y:S01]  /*6fa0*/  ISETP.GT.AND P4, PT, R13, 0x31, P0 ;  /* 0x000000310d00780c */ /* 0x000fe20000784270 */
[----:B------:R-:W-:Y:S02]  /*6fb0*/  BSSY B1, `(.L_x_173) ;  /* 0x0000005000017945 */ /* 0x000fe40003800000 */
[----:B------:R-:W-:-:S05]  /*6fc0*/  IMAD R9, R48, UR18, R9 ;  /* 0x0000001230097c24 */ /* 0x000fca000f8e0209 */
[----:B------:R2:W-:Y:S05]  /*6fd0*/  @P2 STG.E desc[UR14][R184.64+0x200], R9 ;  /* 0x00020009b8002986 */ /* 0x0005ea000c10190e */
[----:B------:R-:W-:Y:S05]  /*6fe0*/  @!P4 BRA `(.L_x_174) ;  /* 0x000000000004c947 */ /* 0x000fea0003800000 */
[----:B------:R0:W5:Y:S02]  /*6ff0*/  LDG.E.LTC128B R15, desc[UR14][R112.64+0x200] ;  /* 0x0002000e700f7981 */ /* 0x000164000c1e1920 */
.L_x_174:
[----:B------:R-:W-:Y:S05]  /*7000*/  BSYNC B1 ;  /* 0x0000000000017941 */ /* 0x000fea0003800000 */
.L_x_173:
[----:B-----5:R-:W-:Y:S01]  /*7010*/  IMAD R4, R15, UR19, RZ ;  /* 0x000000130f047c24 */ /* 0x020fe2000f8e02ff */
[----:B------:R-:W-:Y:S01]  /*7020*/  ISETP.GT.AND P2, PT, R13, 0x30, P1 ;  /* 0x000000300d00780c */ /* 0x000fe20000f44270 */
[----:B------:R-:W-:Y:S02]  /*7030*/  BSSY B1, `(.L_x_175) ;  /* 0x0000005000017945 */ /* 0x000fe40003800000 */
[----:B------:R-:W-:-:S05]  /*7040*/  IMAD R49, R49, UR18, R4 ;  /* 0x0000001231317c24 */ /* 0x000fca000f8e0204 */
[----:B------:R0:W-:Y:S05]  /*7050*/  @P4 STG.E desc[UR14][R182.64+0x200], R49 ;  /* 0x00020031b6004986 */ /* 0x0001ea000c10190e */
[----:B------:R-:W-:Y:S05]  /*7060*/  @!P2 BRA `(.L_x_176) ;  /* 0x000000000004a947 */ /* 0x000fea0003800000 */
[----:B------:R0:W5:Y:S02]  /*7070*/  LDG.E.LTC128B R15, desc[UR14][R110.64+0x220] ;  /* 0x0002200e6e0f7981 */ /* 0x000164000c1e1920 */
.L_x_176:
[----:B------:R-:W-:Y:S05]  /*7080*/  BSYNC B1 ;  /* 0x0000000000017941 */ /* 0x000fea0003800000 */
.L_x_175:
[----:B--2--5:R-:W-:Y:S01]  /*7090*/  IMAD R9, R15, UR19, RZ ;  /* 0x000000130f097c24 */ /* 0x024fe2000f8e02ff */
[----:B------:R-:W-:Y:S01]  /*70a0*/  ISETP.GT.AND P4, PT, R13, 0x31, P1 ;  /* 0x000000310d00780c */ /* 0x000fe20000f84270 */
[----:B------:R-:W-:Y:S02]  /*70b0*/  BSSY B1, `(.L_x_177) ;  /* 0x0000005000017945 */ /* 0x000fe40003800000 */
[----:B------:R-:W-:-:S05]  /*70c0*/  IMAD R9, R50, UR18, R9 ;  /* 0x0000001232097c24 */ /* 0x000fca000f8e0209 */
[----:B------:R2:W-:Y:S05]  /*70d0*/  @P2 STG.E desc[UR14][R184.64+0x220], R9 ;  /* 0x00022009b8002986 */ /* 0x0005ea000c10190e */
[----:B------:R-:W-:Y:S05]  /*70e0*/  @!P4 BRA `(.L_x_178) ;  /* 0x000000000004c947 */ /* 0x000fea0003800000 */
[----:B------:R0:W5:Y:S02]  /*70f0*/  LDG.E.LTC128B R15, desc[UR14][R112.64+0x220] ;  /* 0x0002200e700f7981 */ /* 0x000164000c1e1920 */
.L_x_178:
[----:B------:R-:W-:Y:S05]  /*7100*/  BSYNC B1 ;  /* 0x0000000000017941 */ /* 0x000fea0003800000 */
.L_x_177:
[----:B-----5:R-:W-:Y:S01]  /*7110*/  IMAD R4, R15, UR19, RZ ;  /* 0x000000130f047c24 */ /* 0x020fe2000f8e02ff */
[----:B------:R-:W-:Y:S01]  /*7120*/  ISETP.GT.AND P2, PT, R13, 0x38, P0 ;  /* 0x000000380d00780c */ /* 0x000fe20000744270 */
[----:B------:R-:W-:Y:S02]  /*7130*/  BSSY B1, `(.L_x_179) ;  /* 0x0000005000017945 */ /* 0x000fe40003800000 */
[----:B------:R-:W-:-:S05]  /*7140*/  IMAD R51, R51, UR18, R4 ;  /* 0x0000001233337c24 */ /* 0x000fca000f8e0204 */
[----:B------:R0:W-:Y:S05]  /*7150*/  @P4 STG.E desc[UR14][R182.64+0x220], R51 ;  /* 0x00022033b6004986 */ /* 0x0001ea000c10190e */
[----:B------:R-:W-:Y:S05]  /*7160*/  @!P2 BRA `(.L_x_180) ;  /* 0x000000000004a947 */ /* 0x000fea0003800000 */
[----:B------:R0:W5:Y:S02]  /*7170*/  LDG.E.LTC128B R15, desc[UR14][R114.64+0x200] ;  /* 0x0002000e720f7981 */ /* 0x000164000c1e1920 */
.L_x_180:
[----:B------:R-:W-:Y:S05]  /*7180*/  BSYNC B1 ;  /* 0x0000000000017941 */ /* 0x000fea0003800000 */
.L_x_179:
[----:B--2--5:R-:W-:Y:S01]  /*7190*/  IMAD R9, R15, UR19, RZ ;  /* 0x000000130f097c24 */ /* 0x024fe2000f8e02ff */
[----:B------:R-:W-:Y:S01]  /*71a0*/  ISETP.GT.AND P4, PT, R13, 0x39, P0 ;  /* 0x000000390d00780c */ /* 0x000fe20000784270 */
[----:B------:R-:W-:Y:S02]  /*71b0*/  BSSY B1, `(.L_x_181) ;  /* 0x0000005000017945 */ /* 0x000fe40003800000 */
[----:B------:R-:W-:-:S05]  /*71c0*/  IMAD R9, R52, UR18, R9 ;  /* 0x0000001234097c24 */ /* 0x000fca000f8e0209 */
[----:B------:R2:W-:Y:S05]  /*71d0*/  @P2 STG.E desc[UR14][R188.64+0x200], R9 ;  /* 0x00020009bc002986 */ /* 0x0005ea000c10190e */
[----:B------:R-:W-:Y:S05]  /*71e0*/  @!P4 BRA `(.L_x_182) ;  /* 0x000000000004c947 */ /* 0x000fea0003800000 */
[----:B------:R0:W5:Y:S02]  /*71f0*/  LDG.E.LTC128B R15, desc[UR14][R116.64+0x200] ;  /* 0x0002000e740f7981 */ /* 0x000164000c1e1920 */
.L_x_182:
[----:B------:R-:W-:Y:S05]  /*7200*/  BSYNC B1 ;  /* 0x0000000000017941 */ /* 0x000fea0003800000 */
.L_x_181:
[----:B-----5:R-:W-:Y:S01]  /*7210*/  IMAD R4, R15, UR19, RZ ;  /* 0x000000130f047c24 */ /* 0x020fe2000f8e02ff */
[----:B------:R-:W-:Y:S01]  /*7220*/  ISETP.GT.AND P2, PT, R13, 0x38, P1 ;  /* 0x000000380d00780c */ /* 0x000fe20000f44270 */
[----:B------:R-:W-:Y:S02]  /*7230*/  BSSY B1, `(.L_x_183) ;  /* 0x0000005000017945 */ /* 0x000fe40003800000 */
[----:B------:R-:W-:-:S05]  /*7240*/  IMAD R53, R53, UR18, R4 ;  /* 0x0000001235357c24 */ /* 0x000fca000f8e0204 */
[----:B------:R0:W-:Y:S05]  /*7250*/  @P4 STG.E desc[UR14][R186.64+0x200], R53 ;  /* 0x00020035ba004986 */ /* 0x0001ea000c10190e */
[----:B------:R-:W-:Y:S05]  /*7260*/  @!P2 BRA `(.L_x_184) ;  /* 0x000000000004a947 */ /* 0x000fea0003800000 */
[----:B------:R0:W5:Y:S02]  /*7270*/  LDG.E.LTC128B R15, desc[UR14][R114.64+0x220] ;  /* 0x0002200e720f7981 */ /* 0x000164000c1e1920 */
.L_x_184:
[----:B------:R-:W-:Y:S05]  /*7280*/  BSYNC B1 ;  /* 0x0000000000017941 */ /* 0x000fea0003800000 */
.L_x_183:
[----:B--2--5:R-:W-:Y:S01]  /*7290*/  IMAD R9, R15, UR19, RZ ;  /* 0x000000130f097c24 */ /* 0x024fe2000f8e02ff */
[----:B------:R-:W-:Y:S01]  /*72a0*/  ISETP.GT.AND P4, PT, R13, 0x39, P1 ;  /* 0x000000390d00780c */ /* 0x000fe20000f84270 */
[----:B------:R-:W-:Y:S02]  /*72b0*/  BSSY B1, `(.L_x_185) ;  /* 0x0000005000017945 */ /* 0x000fe40003800000 */
[----:B------:R-:W-:-:S05]  /*72c0*/  IMAD R9, R54, UR18, R9 ;  /* 0x0000001236097c24 */ /* 0x000fca000f8e0209 */
[----:B------:R2:W-:Y:S05]  /*72d0*/  @P2 STG.E desc[UR14][R188.64+0x220], R9 ;  /* 0x00022009bc002986 */ /* 0x0005ea000c10190e */
[----:B------:R-:W-:Y:S05]  /*72e0*/  @!P4 BRA `(.L_x_186) ;  /* 0x000000000004c947 */ /* 0x000fea0003800000 */
[----:B------:R0:W5:Y:S02]  /*72f0*/  LDG.E.LTC128B R15, desc[UR14][R116.64+0x220] ;  /* 0x0002200e740f7981 */ /* 0x000164000c1e1920 */
.L_x_186:
[----:B------:R-:W-:Y:S05]  /*7300*/  BSYNC B1 ;  /* 0x0000000000017941 */ /* 0x000fea0003800000 */
.L_x_185:
[----:B-----5:R-:W-:Y:S01]  /*7310*/  IMAD R4, R15, UR19, RZ ;  /* 0x000000130f047c24 */ /* 0x020fe2000f8e02ff */
[----:B------:R-:W-:Y:S01]  /*7320*/  ISETP.GT.AND P2, PT, R13, 0x40, P0 ;  /* 0x000000400d00780c */ /* 0x000fe20000744270 */
[----:B------:R-:W-:Y:S02]  /*7330*/  BSSY B1, `(.L_x_187) ;  /* 0x0000005000017945 */ /* 0x000fe40003800000 */
[----:B------:R-:W-:-:S05]  /*7340*/  IMAD R55, R55, UR18, R4 ;  /* 0x0000001237377c24 */ /* 0x000fca000f8e0204 */
[----:B------:R0:W-:Y:S05]  /*7350*/  @P4 STG.E desc[UR14][R186.64+0x220], R55 ;  /* 0x00022037ba004986 */ /* 0x0001ea000c10190e */
[----:B------:R-:W-:Y:S05]  /*7360*/  @!P2 BRA `(.L_x_188) ;  /* 0x000000000004a947 */ /* 0x000fea0003800000 */
[----:B------:R0:W5:Y:S02]  /*7370*/  LDG.E.LTC128B R15, desc[UR14][R118.64+0x200] ;  /* 0x0002000e760f7981 */ /* 0x000164000c1e1920 */
.L_x_188:
[----:B------:R-:W-:Y:S05]  /*7380*/  BSYNC B1 ;  /* 0x0000000000017941 */ /* 0x000fea0003800000 */
.L_x_187:
[----:B--2--5:R-:W-:Y:S01]  /*7390*/  IMAD R9, R15, UR19, RZ ;  /* 0x000000130f097c24 */ /* 0x024fe2000f8e02ff */
[----:B------:R-:W-:Y:S01]  /*73a0*/  ISETP.GT.AND P4, PT, R13, 0x41, P0 ;  /* 0x000000410d00780c */ /* 0x000fe20000784270 */
[----:B------:R-:W-:Y:S02]  /*73b0*/  BSSY B1, `(.L_x_189) ;  /* 0x0000005000017945 */ /* 0x000fe40003800000 */
[----:B------:R-:W-:-:S05]  /*73c0*/  IMAD R9, R56, UR18, R9 ;  /* 0x0000001238097c24 */ /* 0x000fca000f8e0209 */
[----:B------:R2:W-:Y:S05]  /*73d0*/  @P2 STG.E desc[UR14][R192.64+0x200], R9 ;  /* 0x00020009c0002986 */ /* 0x0005ea000c10190e */
[----:B------:R-:W-:Y:S05]  /*73e0*/  @!P4 BRA `(.L_x_190) ;  /* 0x000000000004c947 */ /* 0x000fea0003800000 */
[----:B------:R0:W5:Y:S02]  /*73f0*/  LDG.E.LTC128B R15, desc[UR14][R120.64+0x200] ;  /* 0x0002000e780f7981 */ /* 0x000164000c1e1920 */
.L_x_190:
[----:B------:R-:W-:Y:S05]  /*7400*/  BSYNC B1 ;  /* 0x0000000000017941 */ /* 0x000fea0003800000 */
.L_x_189:
[----:B-----5:R-:W-:Y:S01]  /*7410*/  IMAD R4, R15, UR19, RZ ;  /* 0x000000130f047c24 */ /* 0x020fe2000f8e02ff */
[----:B------:R-:W-:Y:S01]  /*7420*/  ISETP.GT.AND P2, PT, R13, 0x40, P1 ;  /* 0x000000400d00780c */ /* 0x000fe20000f44270 */
[----:B------:R-:W-:Y:S02]  /*7430*/  BSSY B1, `(.L_x_191) ;  /* 0x0000005000017945 */ /* 0x000fe40003800000 */
[----:B------:R-:W-:-:S05]  /*7440*/  IMAD R57, R57, UR18, R4 ;  /* 0x0000001239397c24 */ /* 0x000fca000f8e0204 */
[----:B------:R0:W-:Y:S05]  /*7450*/  @P4 STG.E desc[UR14][R190.64+0x200], R57 ;  /* 0x00020039be004986 */ /* 0x0001ea000c10190e */
[----:B------:R-:W-:Y:S05]  /*7460*/  @!P2 BRA `(.L_x_192) ;  /* 0x000000000004a947 */ /* 0x000fea0003800000 */
[----:B------:R0:W5:Y:S02]  /*7470*/  LDG.E.LTC128B R15, desc[UR14][R118.64+0x220] ;  /* 0x0002200e760f7981 */ /* 0x000164000c1e1920 */
.L_x_192:
[----:B------:R-:W-:Y:S05]  /*7480*/  BSYNC B1 ;  /* 0x0000000000017941 */ /* 0x000fea0003800000 */
.L_x_191:
[----:B--2--5:R-:W-:Y:S01]  /*7490*/  IMAD R9, R15, UR19, RZ ;  /* 0x000000130f097c24 */ /* 0x024fe2000f8e02ff */
[----:B------:R-:W-:Y:S01]  /*74a0*/  ISETP.GT.AND P4, PT, R13, 0x41, P1 ;  /* 0x000000410d00780c */ /* 0x000fe20000f84270 */
[----:B------:R-:W-:Y:S02]  /*74b0*/  BSSY B1, `(.L_x_193) ;  /* 0x0000005000017945 */ /* 0x000fe40003800000 */
[----:B------:R-:W-:-:S05]  /*74c0*/  IMAD R9, R58, UR18, R9 ;  /* 0x000000123a097c24 */ /* 0x000fca000f8e0209 */
[----:B------:R2:W-:Y:S05]  /*74d0*/  @P2 STG.E desc[UR14][R192.64+0x220], R9 ;  /* 0x00022009c0002986 */ /* 0x0005ea000c10190e */
[----:B------:R-:W-:Y:S05]  /*74e0*/  @!P4 BRA `(.L_x_194) ;  /* 0x000000000004c947 */ /* 0x000fea0003800000 */
[----:B------:R0:W5:Y:S02]  /*74f0*/  LDG.E.LTC128B R15, desc[UR14][R120.64+0x220] ;  /* 0x0002200e780f7981 */ /* 0x000164000c1e1920 */
.L_x_194:
[----:B------:R-:W-:Y:S05]  /*7500*/  BSYNC B1 ;  /* 0x0000000000017941 */ /* 0x000fea0003800000 */
.L_x_193:
[----:B-----5:R-:W-:Y:S01]  /*7510*/  IMAD R4, R15, UR19, RZ ;  /* 0x000000130f047c24 */ /* 0x020fe2000f8e02ff */
[----:B------:R-:W-:Y:S01]  /*7520*/  ISETP.GT.AND P2, PT, R13, 0x48, P0 ;  /* 0x000000480d00780c */ /* 0x000fe20000744270 */
[----:B------:R-:W-:Y:S02]  /*7530*/  BSSY B1, `(.L_x_195) ;  /* 0x0000005000017945 */ /* 0x000fe40003800000 */
[----:B------:R-:W-:-:S05]  /*7540*/  IMAD R59, R59, UR18, R4 ;  /* 0x000000123b3b7c24 */ /* 0x000fca000f8e0204 */
[----:B------:R0:W-:Y:S05]  /*7550*/  @P4 STG.E desc[UR14][R190.64+0x220], R59 ;  /* 0x0002203bbe004986 */ /* 0x0001ea000c10190e */
[----:B------:R-:W-:Y:S05]  /*7560*/  @!P2 BRA `(.L_x_196) ;  /* 0x000000000004a947 */ /* 0x000fea0003800000 */
[----:B------:R0:W5:Y:S02]  /*7570*/  LDG.E.LTC128B R15, desc[UR14][R122.64+0x200] ;  /* 0x0002000e7a0f7981 */ /* 0x000164000c1e1920 */
.L_x_196:
[----:B------:R-:W-:Y:S05]  /*7580*/  BSYNC B1 ;  /* 0x0000000000017941 */ /* 0x000fea0003800000 */
.L_x_195:
[----:B--2--5:R-:W-:Y:S01]  /*7590*/  IMAD R9, R15, UR19, RZ ;  /* 0x000000130f097c24 */ /* 0x024fe2000f8e02ff */
[----:B------:R-:W-:Y:S01]  /*75a0*/  ISETP.GT.AND P4, PT, R13, 0x49, P0 ;  /* 0x000000490d00780c */ /* 0x000fe20000784270 */
[----:B------:R-:W-:Y:S02]  /*75b0*/  BSSY B1, `(.L_x_197) ;  /* 0x0000005000017945 */ /* 0x000fe40003800000 */
[----:B------:R-:W-:-:S05]  /*75c0*/  IMAD R9, R60, UR18, R9 ;  /* 0x000000123c097c24 */ /* 0x000fca000f8e0209 */
[----:B------:R2:W-:Y:S05]  /*75d0*/  @P2 STG.E desc[UR14][R196.64+0x200], R9 ;  /* 0x00020009c4002986 */ /* 0x0005ea000c10190e */
[----:B------:R-:W-:Y:S05]  /*75e0*/  @!P4 BRA `(.L_x_198) ;  /* 0x000000000004c947 */ /* 0x000fea0003800000 */
[----:B------:R0:W5:Y:S02]  /*75f0*/  LDG.E.LTC128B R15, desc[UR14][R124.64+0x200] ;  /* 0x0002000e7c0f7981 */ /* 0x000164000c1e1920 */
.L_x_198:
[----:B------:R-:W-:Y:S05]  /*7600*/  BSYNC B1 ;  /* 0x0000000000017941 */ /* 0x000fea0003800000 */
.L_x_197:
[----:B-----5:R-:W-:Y:S01]  /*7610*/  IMAD R4, R15, UR19, RZ ;  /* 0x000000130f047c24 */ /* 0x020fe2000f8e02ff */
[----:B------:R-:W-:Y:S01]  /*7620*/  ISETP.GT.AND P2, PT, R13, 0x48, P1 ;  /* 0x000000480d00780c */ /* 0x000fe20000f44270 */
[----:B------:R-:W-:Y:S02]  /*7630*/  BSSY B1, `(.L_x_199) ;  /* 0x0000005000017945 */ /* 0x000fe40003800000 */
[----:B------:R-:W-:-:S05]  /*7640*/  IMAD R61, R61, UR18, R4 ;  /* 0x000000123d3d7c24 */ /* 0x000fca000f8e0204 */
[----:B------:R0:W-:Y:S05]  /*7650*/  @P4 STG.E desc[UR14][R194.64+0x200], R61 ;  /* 0x0002003dc2004986 */ /* 0x0001ea000c10190e */
[----:B------:R-:W-:Y:S05]  /*7660*/  @!P2 BRA `(.L_x_200) ;  /* 0x000000000004a947 */ /* 0x000fea0003800000 */
[----:B------:R0:W5:Y:S02]  /*7670*/  LDG.E.LTC128B R15, desc[UR14][R122.64+0x220] ;  /* 0x0002200e7a0f7981 */ /* 0x000164000c1e1920 */
.L_x_200:
[----:B------:R-:W-:Y:S05]  /*7680*/  BSYNC B1 ;  /* 0x0000000000017941 */ /* 0x000fea0003800000 */
.L_x_199:
[----:B--2--5:R-:W-:Y:S01]  /*7690*/  IMAD R9, R15, UR19, RZ ;  /* 0x000000130f097c24 */ /* 0x024fe2000f8e02ff */
[----:B------:R-:W-:Y:S01]  /*76a0*/  ISETP.GT.AND P4, PT, R13, 0x49, P1 ;  /* 0x000000490d00780c */ /* 0x000fe20000f84270 */
[----:B------:R-:W-:Y:S02]  /*76b0*/  BSSY B1, `(.L_x_201) ;  /* 0x0000005000017945 */ /* 0x000fe40003800000 */
[----:B------:R-:W-:-:S05]  /*76c0*/  IMAD R9, R62, UR18, R9 ;  /* 0x000000123e097c24 */ /* 0x000fca000f8e0209 */
[----:B------:R2:W-:Y:S05]  /*76d0*/  @P2 STG.E desc[UR14][R196.64+0x220], R9 ;  /* 0x00022009c4002986 */ /* 0x0005ea000c10190e */
[----:B------:R-:W-:Y:S05]  /*76e0*/  @!P4 BRA `(.L_x_202) ;  /* 0x000000000004c947 */ /* 0x000fea0003800000 */
[----:B------:R0:W5:Y:S02]  /*76f0*/  LDG.E.LTC128B R15, desc[UR14][R124.64+0x220] ;  /* 0x0002200e7c0f7981 */ /* 0x000164000c1e1920 */
.L_x_202:
[----:B------:R-:W-:Y:S05]  /*7700*/  BSYNC B1 ;  /* 0x0000000000017941 */ /* 0x000fea0003800000 */
.L_x_201:
[----:B-----5:R-:W-:Y:S01]  /*7710*/  IMAD R4, R15, UR19, RZ ;  /* 0x000000130f047c24 */ /* 0x020fe2000f8e02ff */
[----:B------:R-:W-:Y:S01]  /*7720*/  ISETP.GT.AND P2, PT, R13, 0x50, P0 ;  /* 0x000000500d00780c */ /* 0x000fe20000744270 */
[----:B------:R-:W-:Y:S02]  /*7730*/  BSSY B1, `(.L_x_203) ;  /* 0x0000005000017945 */ /* 0x000fe40003800000 */
[----:B------:R-:W-:-:S05]  /*7740*/  IMAD R63, R63, UR18, R4 ;  /* 0x000000123f3f7c24 */ /* 0x000fca000f8e0204 */
[----:B------:R0:W-:Y:S05]  /*7750*/  @P4 STG.E desc[UR14][R194.64+0x220], R63 ;  /* 0x0002203fc2004986 */ /* 0x0001ea000c10190e */
[----:B------:R-:W-:Y:S05]  /*7760*/  @!P2 BRA `(.L_x_204) ;  /* 0x000000000004a947 */ /* 0x000fea0003800000 */
[----:B------:R0:W5:Y:S02]  /*7770*/  LDG.E.LTC128B R15, desc[UR14][R126.64+0x200] ;  /* 0x0002000e7e0f7981 */ /* 0x000164000c1e1920 */
.L_x_204:
[----:B------:R-:W-:Y:S05]  /*7780*/  BSYNC B1 ;  /* 0x0000000000017941 */ /* 0x000fea0003800000 */
.L_x_203:
[----:B--2--5:R-:W-:Y:S01]  /*7790*/  IMAD R9, R15, UR19, RZ ;  /* 0x000000130f097c24 */ /* 0x024fe2000f8e02ff */
[----:B------:R-:W-:Y:S01]  /*77a0*/  ISETP.GT.AND P4, PT, R13, 0x51, P0 ;  /* 0x000000510d00780c */ /* 0x000fe20000784270 */
[----:B------:R-:W-:Y:S02]  /*77b0*/  BSSY B1, `(.L_x_205) ;  /* 0x0000005000017945 */ /* 0x000fe40003800000 */
[----:B------:R-:W-:-:S05]  /*77c0*/  IMAD R9, R64, UR18, R9 ;  /* 0x0000001240097c24 */ /* 0x000fca000f8e0209 */
[----:B------:R2:W-:Y:S05]  /*77d0*/  @P2 STG.E desc[UR14][R200.64+0x200], R9 ;  /* 0x00020009c8002986 */ /* 0x0005ea000c10190e */
[----:B------:R-:W-:Y:S05]  /*77e0*/  @!P4 BRA `(.L_x_206) ;  /* 0x000000000004c947 */ /* 0x000fea0003800000 */
[----:B------:R0:W5:Y:S02]  /*77f0*/  LDG.E.LTC128B R15, desc[UR14][R128.64+0x200] ;  /* 0x0002000e800f7981 */ /* 0x000164000c1e1920 */
.L_x_206:
[----:B------:R-:W-:Y:S05]  /*7800*/  BSYNC B1 ;  /* 0x0000000000017941 */ /* 0x000fea0003800000 */
.L_x_205:
[----:B-----5:R-:W-:Y:S01]  /*7810*/  IMAD R4, R15, UR19, RZ ;  /* 0x000000130f047c24 */ /* 0x020fe2000f8e02ff */
[----:B------:R-:W-:Y:S01]  /*7820*/  ISETP.GT.AND P2, PT, R13, 0x50, P1 ;  /* 0x000000500d00780c */ /* 0x000fe20000f44270 */
[----:B------:R-:W-:Y:S02]  /*7830*/  BSSY B1, `(.L_x_207) ;  /* 0x0000005000017945 */ /* 0x000fe40003800000 */
[----:B------:R-:W-:-:S05]  /*7840*/  IMAD R65, R65, UR18, R4 ;  /* 0x0000001241417c24 */ /* 0x000fca000f8e0204 */
[----:B------:R0:W-:Y:S05]  /*7850*/  @P4 STG.E desc[UR14][R198.64+0x200], R65 ;  /* 0x00020041c6004986 */ /* 0x0001ea000c10190e */
[----:B------:R-:W-:Y:S05]  /*7860*/  @!P2 BRA `(.L_x_208) ;  /* 0x000000000004a947 */ /* 0x000fea0003800000 */
[----:B------:R0:W5:Y:S02]  /*7870*/  LDG.E.LTC128B R15, desc[UR14][R126.64+0x220] ;  /* 0x0002200e7e0f7981 */ /* 0x000164000c1e1920 */
.L_x_208:
[----:B------:R-:W-:Y:S05]  /*7880*/  BSYNC B1 ;  /* 0x0000000000017941 */ /* 0x000fea0003800000 */
.L_x_207:
[----:B--2--5:R-:W-:Y:S01]  /*7890*/  IMAD R9, R15, UR19, RZ ;  /* 0x000000130f097c24 */ /* 0x024fe2000f8e02ff */
[----:B------:R-:W-:Y:S01]  /*78a0*/  ISETP.GT.AND P4, PT, R13, 0x51, P1 ;  /* 0x000000510d00780c */ /* 0x000fe20000f84270 */
[----:B------:R-:W-:Y:S02]  /*78b0*/  BSSY B1, `(.L_x_209) ;  /* 0x0000005000017945 */ /* 0x000fe40003800000 */
[----:B------:R-:W-:-:S05]  /*78c0*/  IMAD R9, R66, UR18, R9 ;  /* 0x0000001242097c24 */ /* 0x000fca000f8e0209 */
[----:B------:R2:W-:Y:S05]  /*78d0*/  @P2 STG.E desc[UR14][R200.64+0x220], R9 ;  /* 0x00022009c8002986 */ /* 0x0005ea000c10190e */
[----:B------:R-:W-:Y:S05]  /*78e0*/  @!P4 BRA `(.L_x_210) ;  /* 0x000000000004c947 */ /* 0x000fea0003800000 */
[----:B------:R0:W5:Y:S02]  /*78f0*/  LDG.E.LTC128B R15, desc[UR14][R128.64+0x220] ;  /* 0x0002200e800f7981 */ /* 0x000164000c1e1920 */
.L_x_210:
[----:B------:R-:W-:Y:S05]  /*7900*/  BSYNC B1 ;  /* 0x0000000000017941 */ /* 0x000fea0003800000 */
.L_x_209:
[----:B-----5:R-:W-:Y:S01]  /*7910*/  IMAD R4, R15, UR19, RZ ;  /* 0x000000130f047c24 */ /* 0x020fe2000f8e02ff */
[----:B------:R-:W-:Y:S01]  /*7920*/  ISETP.GT.AND P2, PT, R13, 0x58, P0 ;  /* 0x000000580d00780c */ /* 0x000fe20000744270 */
[----:B------:R-:W-:Y:S02]  /*7930*/  BSSY B1, `(.L_x_211) ;  /* 0x0000005000017945 */ /* 0x000fe40003800000 */
[----:B------:R-:W-:-:S05]  /*7940*/  IMAD R67, R67, UR18, R4 ;  /* 0x0000001243437c24 */ /* 0x000fca000f8e0204 */
[----:B------:R0:W-:Y:S05]  /*7950*/  @P4 STG.E desc[UR14][R198.64+0x220], R67 ;  /* 0x00022043c6004986 */ /* 0x0001ea000c10190e */
[----:B------:R-:W-:Y:S05]  /*7960*/  @!P2 BRA `(.L_x_212) ;  /* 0x000000000004a947 */ /* 0x000fea0003800000 */
[----:B------:R0:W5:Y:S02]  /*7970*/  LDG.E.LTC128B R15, desc[UR14][R202.64+0x200] ;  /* 0x0002000eca0f7981 */ /* 0x000164000c1e1920 */
.L_x_212:
[----:B------:R-:W-:Y:S05]  /*7980*/  BSYNC B1 ;  /* 0x0000000000017941 */ /* 0x000fea0003800000 */
.L_x_211:
[----:B--2--5:R-:W-:Y:S01]  /*7990*/  IMAD R9, R15, UR19, RZ ;  /* 0x000000130f097c24 */ /* 0x024fe2000f8e02ff */
[----:B------:R-:W-:Y:S01]  /*79a0*/  ISETP.GT.AND P4, PT, R13, 0x59, P0 ;  /* 0x000000590d00780c */ /* 0x000fe20000784270 */
[----:B------:R-:W-:Y:S02]  /*79b0*/  BSSY B1, `(.L_x_213) ;  /* 0x0000005000017945 */ /* 0x000fe40003800000 */
[----:B------:R-:W-:-:S05]  /*79c0*/  IMAD R9, R68, UR18, R9 ;  /* 0x0000001244097c24 */ /* 0x000fca000f8e0209 */
[----:B------:R2:W-:Y:S05]  /*79d0*/  @P2 STG.E desc[UR14][R204.64+0x200], R9 ;  /* 0x00020009cc002986 */ /* 0x0005ea000c10190e */
[----:B------:R-:W-:Y:S05]  /*79e0*/  @!P4 BRA `(.L_x_214) ;  /* 0x000000000004c947 */ /* 0x000fea0003800000 */
[----:B------:R0:W5:Y:S02]  /*79f0*/  LDG.E.LTC128B R15, desc[UR14][R132.64+0x200] ;  /* 0x0002000e840f7981 */ /* 0x000164000c1e1920 */
.L_x_214:
[----:B------:R-:W-:Y:S05]  /*7a00*/  BSYNC B1 ;  /* 0x0000000000017941 */ /* 0x000fea0003800000 */
.L_x_213:
[----:B-----5:R-:W-:Y:S01]  /*7a10*/  IMAD R4, R15, UR19, RZ ;  /* 0x000000130f047c24 */ /* 0x020fe2000f8e02ff */
[----:B------:R-:W-:Y:S01]  /*7a20*/  ISETP.GT.AND P2, PT, R13, 0x58, P1 ;  /* 0x000000580d00780c */ /* 0x000fe20000f44270 */
[----:B------:R-:W-:Y:S02]  /*7a30*/  BSSY B1, `(.L_x_215) ;  /* 0x0000005000017945 */ /* 0x000fe40003800000 */
[----:B------:R-:W-:-:S05]  /*7a40*/  IMAD R69, R69, UR18, R4 ;  /* 0x0000001245457c24 */ /* 0x000fca000f8e0204 */
[----:B------:R0:W-:Y:S05]  /*7a50*/  @P4 STG.E desc[UR14][R130.64+0x200], R69 ;  /* 0x0002004582004986 */ /* 0x0001ea000c10190e */
[----:B------:R-:W-:Y:S05]  /*7a60*/  @!P2 BRA `(.L_x_216) ;  /* 0x000000000004a947 */ /* 0x000fea0003800000 */
[----:B------:R0:W5:Y:S02]  /*7a70*/  LDG.E.LTC128B R15, desc[UR14][R202.64+0x220] ;  /* 0x0002200eca0f7981 */ /* 0x000164000c1e1920 */
.L_x_216:
[----:B------:R-:W-:Y:S05]  /*7a80*/  BSYNC B1 ;  /* 0x0000000000017941 */ /* 0x000fea0003800000 */
.L_x_215:
[----:B--2--5:R-:W-:Y:S01]  /*7a90*/  IMAD R9, R15, UR19, RZ ;  /* 0x000000130f097c24 */ /* 0x024fe2000f8e02ff */
[----:B------:R-:W-:Y:S01]  /*7aa0*/  ISETP.GT.AND P4, PT, R13, 0x59, P1 ;  /* 0x000000590d00780c */ /* 0x000fe20000f84270 */
[----:B------:R-:W-:Y:S02]  /*7ab0*/  BSSY B1, `(.L_x_217) ;  /* 0x0000005000017945 */ /* 0x000fe40003800000 */
[----:B------:R-:W-:-:S05]  /*7ac0*/  IMAD R9, R70, UR18, R9 ;  /* 0x0000001246097c24 */ /* 0x000fca000f8e0209 */
[----:B------:R2:W-:Y:S05]  /*7ad0*/  @P2 STG.E desc[UR14][R204.64+0x220], R9 ;  /* 0x00022009cc002986 */ /* 0x0005ea000c10190e */
[----:B------:R-:W-:Y:S05]  /*7ae0*/  @!P4 BRA `(.L_x_218) ;  /* 0x000000000004c947 */ /* 0x000fea0003800000 */
[----:B------:R0:W5:Y:S02]  /*7af0*/  LDG.E.LTC128B R15, desc[UR14][R132.64+0x220] ;  /* 0x0002200e840f7981 */ /* 0x000164000c1e1920 */
.L_x_218:
[----:B------:R-:W-:Y:S05]  /*7b00*/  BSYNC B1 ;  /* 0x0000000000017941 */ /* 0x000fea0003800000 */
.L_x_217:
[----:B-----5:R-:W-:Y:S01]  /*7b10*/  IMAD R4, R15, UR19, RZ ;  /* 0x000000130f047c24 */ /* 0x020fe2000f8e02ff */
[----:B------:R-:W-:Y:S01]  /*7b20*/  ISETP.GT.AND P2, PT, R13, 0x60, P0 ;  /* 0x000000600d00780c */ /* 0x000fe20000744270 */
[----:B------:R-:W-:Y:S02]  /*7b30*/  BSSY B1, `(.L_x_219) ;  /* 0x0000005000017945 */ /* 0x000fe40003800000 */
[----:B------:R-:W-:-:S05]  /*7b40*/  IMAD R71, R71, UR18, R4 ;  /* 0x0000001247477c24 */ /* 0x000fca000f8e0204 */
[----:B------:R0:W-:Y:S05]  /*7b50*/  @P4 STG.E desc[UR14][R130.64+0x220], R71 ;  /* 0x0002204782004986 */ /* 0x0001ea000c10190e */
[----:B------:R-:W-:Y:S05]  /*7b60*/  @!P2 BRA `(.L_x_220) ;  /* 0x000000000004a947 */ /* 0x000fea0003800000 */
[----:B------:R0:W5:Y:S02]  /*7b70*/  LDG.E.LTC128B R15, desc[UR14][R134.64+0x200] ;  /* 0x0002000e860f7981 */ /* 0x000164000c1e1920 */
.L_x_220:
[----:B------:R-:W-:Y:S05]  /*7b80*/  BSYNC B1 ;  /* 0x0000000000017941 */ /* 0x000fea0003800000 */
.L_x_219:
[----:B--2--5:R-:W-:Y:S01]  /*7b90*/  IMAD R9, R15, UR19, RZ ;  /* 0x000000130f097c24 */ /* 0x024fe2000f8e02ff */
[----:B------:R-:W-:Y:S01]  /*7ba0*/  ISETP.GT.AND P4, PT, R13, 0x61, P0 ;  /* 0x000000610d00780c */ /* 0x000fe20000784270 */
[----:B------:R-:W-:Y:S02]  /*7bb0*/  BSSY B1, `(.L_x_221) ;  /* 0x0000005000017945 */ /* 0x000fe40003800000 */
[----:B------:R-:W-:-:S05]  /*7bc0*/  IMAD R9, R72, UR18, R9 ;  /* 0x0000001248097c24 */ /* 0x000fca000f8e0209 */
[----:B------:R2:W-:Y:S05]  /*7bd0*/  @P2 STG.E desc[UR14][R206.64+0x200], R9 ;  /* 0x00020009ce002986 */ /* 0x0005ea000c10190e */
[----:B------:R-:W-:Y:S05]  /*7be0*/  @!P4 BRA `(.L_x_222) ;  /* 0x000000000004c947 */ /* 0x000fea0003800000 */
[----:B------:R0:W5:Y:S02]  /*7bf0*/  LDG.E.LTC128B R15, desc[UR14][R136.64+0x200] ;  /* 0x0002000e880f7981 */ /* 0x000164000c1e1920 */
.L_x_222:
[----:B------:R-:W-:Y:S05]  /*7c00*/  BSYNC B1 ;  /* 0x0000000000017941 */ /* 0x000fea0003800000 */
.L_x_221:
[----:B-----5:R-:W-:Y:S01]  /*7c10*/  IMAD R4, R15, UR19, RZ ;  /* 0x000000130f047c24 */ /* 0x020fe2000f8e02ff */
[----:B------:R-:W-:Y:S01]  /*7c20*/  ISETP.GT.AND P2, PT, R13, 0x60, P1 ;  /* 0x000000600d00780c */ /* 0x000fe20000f44270 */
[----:B------:R-:W-:Y:S02]  /*7c30*/  BSSY B1, `(.L_x_223) ;  /* 0x0000005000017945 */ /* 0x000fe40003800000 */
[----:B------:R-:W-:-:S05]  /*7c40*/  IMAD R73, R73, UR18, R4 ;  /* 0x0000001249497c24 */ /* 0x000fca000f8e0204 */
[----:B------:R0:W-:Y:S05]  /*7c50*/  @P4 STG.E desc[UR14][R208.64+0x200], R73 ;  /* 0x00020049d0004986 */ /* 0x0001ea000c10190e */
[----:B------:R-:W-:Y:S05]  /*7c60*/  @!P2 BRA `(.L_x_224) ;  /* 0x000000000004a947 */ /* 0x000fea0003800000 */
[----:B------:R0:W5:Y:S02]  /*7c70*/  LDG.E.LTC128B R15, desc[UR14][R134.64+0x220] ;  /* 0x0002200e860f7981 */ /* 0x000164000c1e1920 */
.L_x_224:
[----:B------:R-:W-:Y:S05]  /*7c80*/  BSYNC B1 ;  /* 0x0000000000017941 */ /* 0x000fea0003800000 */
.L_x_223:
[----:B--2--5:R-:W-:Y:S01]  /*7c90*/  IMAD R9, R15, UR19, RZ ;  /* 0x000000130f097c24 */ /* 0x024fe2000f8e02ff */
[----:B------:R-:W-:Y:S01]  /*7ca0*/  ISETP.GT.AND P4, PT, R13, 0x61, P1 ;  /* 0x000000610d00780c */ /* 0x000fe20000f84270 */
[----:B------:R-:W-:Y:S02]  /*7cb0*/  BSSY B1, `(.L_x_225) ;  /* 0x0000005000017945 */ /* 0x000fe40003800000 */
[----:B------:R-:W-:-:S05]  /*7cc0*/  IMAD R9, R74, UR18, R9 ;  /* 0x000000124a097c24 */ /* 0x000fca000f8e0209 */
[----:B------:R2:W-:Y:S05]  /*7cd0*/  @P2 STG.E desc[UR14][R206.64+0x220], R9 ;  /* 0x00022009ce002986 */ /* 0x0005ea000c10190e */
[----:B------:R-:W-:Y:S05]  /*7ce0*/  @!P4 BRA `(.L_x_226) ;  /* 0x000000000004c947 */ /* 0x000fea0003800000 */
[----:B------:R0:W5:Y:S02]  /*7cf0*/  LDG.E.LTC128B R15, desc[UR14][R136.64+0x220] ;  /* 0x0002200e880f7981 */ /* 0x000164000c1e1920 */
.L_x_226:
[----:B------:R-:W-:Y:S05]  /*7d00*/  BSYNC B1 ;  /* 0x0000000000017941 */ /* 0x000fea0003800000 */
.L_x_225:
[----:B-----5:R-:W-:Y:S01]  /*7d10*/  IMAD R4, R15, UR19, RZ ;  /* 0x000000130f047c24 */ /* 0x020fe2000f8e02ff */
[----:B------:R-:W-:Y:S01]  /*7d20*/  ISETP.GT.AND P2, PT, R13, 0x68, P0 ;  /* 0x000000680d00780c */ /* 0x000fe20000744270 */
[----:B------:R-:W-:Y:S02]  /*7d30*/  BSSY B1, `(.L_x_227) ;  /* 0x0000005000017945 */ /* 0x000fe40003800000 */
[----:B------:R-:W-:-:S05]  /*7d40*/  IMAD R75, R75, UR18, R4 ;  /* 0x000000124b4b7c24 */ /* 0x000fca000f8e0204 */
[----:B------:R0:W-:Y:S05]  /*7d50*/  @P4 STG.E desc[UR14][R208.64+0x220], R75 ;  /* 0x0002204bd0004986 */ /* 0x0001ea000c10190e */
[----:B------:R-:W-:Y:S05]  /*7d60*/  @!P2 BRA `(.L_x_228) ;  /* 0x000000000004a947 */ /* 0x000fea0003800000 */
[----:B------:R0:W5:Y:S02]  /*7d70*/  LDG.E.LTC128B R15, desc[UR14][R138.64+0x200] ;  /* 0x0002000e8a0f7981 */ /* 0x000164000c1e1920 */
.L_x_228:
[----:B------:R-:W-:Y:S05]  /*7d80*/  BSYNC B1 ;  /* 0x0000000000017941 */ /* 0x000fea0003800000 */
.L_x_227:
[----:B--2--5:R-:W-:Y:S01]  /*7d90*/  IMAD R9, R15, UR19, RZ ;  /* 0x000000130f097c24 */ /* 0x024fe2000f8e02ff */
[----:B------:R-:W-:Y:S01]  /*7da0*/  ISETP.GT.AND P4, PT, R13, 0x69, P0 ;  /* 0x000000690d00780c */ /* 0x000fe20000784270 */
[----:B------:R-:W-:Y:S02]  /*7db0*/  BSSY B1, `(.L_x_229) ;  /* 0x0000005000017945 */ /* 0x000fe40003800000 */
[----:B------:R-:W-:-:S05]  /*7dc0*/  IMAD R9, R76, UR18, R9 ;  /* 0x000000124c097c24 */ /* 0x000fca000f8e0209 */
[----:B------:R2:W-:Y:S05]  /*7dd0*/  @P2 STG.E desc[UR14][R210.64+0x200], R9 ;  /* 0x00020009d2002986 */ /* 0x0005ea000c10190e */
[----:B------:R-:W-:Y:S05]  /*7de0*/  @!P4 BRA `(.L_x_230) ;  /* 0x000000000004c947 */ /* 0x000fea0003800000 */
[----:B------:R0:W5:Y:S02]  /*7df0*/  LDG.E.LTC128B R15, desc[UR14][R140.64+0x200] ;  /* 0x0002000e8c0f7981 */ /* 0x000164000c1e1920 */
.L_x_230:
[----:B------:R-:W-:Y:S05]  /*7e00*/  BSYNC B1 ;  /* 0x0000000000017941 */ /* 0x000fea0003800000 */
.L_x_229:
[----:B-----5:R-:W-:Y:S01]  /*7e10*/  IMAD R4, R15, UR19, RZ ;  /* 0x000000130f047c24 */ /* 0x020fe2000f8e02ff */
[----:B------:R-:W-:Y:S01]  /*7e20*/  ISETP.GT.AND P2, PT, R13, 0x68, P1 ;  /* 0x000000680d00780c */ /* 0x000fe20000f44270 */
[----:B------:R-:W-:Y:S02]  /*7e30*/  BSSY B1, `(.L_x_231) ;  /* 0x0000005000017945 */ /* 0x000fe40003800000 */
[----:B------:R-:W-:-:S05]  /*7e40*/  IMAD R77, R77, UR18, R4 ;  /* 0x000000124d4d7c24 */ /* 0x000fca000f8e0204 */
[----:B------:R0:W-:Y:S05]  /*7e50*/  @P4 STG.E desc[UR14][R212.64+0x200], R77 ;  /* 0x0002004dd4004986 */ /* 0x0001ea000c10190e */
[----:B------:R-:W-:Y:S05]  /*7e60*/  @!P2 BRA `(.L_x_232) ;  /* 0x000000000004a947 */ /* 0x000fea0003800000 */
[----:B------:R0:W5:Y:S02]  /*7e70*/  LDG.E.LTC128B R15, desc[UR14][R138.64+0x220] ;  /* 0x0002200e8a0f7981 */ /* 0x000164000c1e1920 */
.L_x_232:
[----:B------:R-:W-:Y:S05]  /*7e80*/  BSYNC B1 ;  /* 0x0000000000017941 */ /* 0x000fea0003800000 */
.L_x_231:
[----:B--2--5:R-:W-:Y:S01]  /*7e90*/  IMAD R9, R15, UR19, RZ ;  /* 0x000000130f097c24 */ /* 0x024fe2000f8e02ff */
[----:B------:R-:W-:Y:S01]  /*7ea0*/  ISETP.GT.AND P4, PT, R13, 0x69, P1 ;  /* 0x000000690d00780c */ /* 0x000fe20000f84270 */
[----:B------:R-:W-:Y:S02]  /*7eb0*/  BSSY B1, `(.L_x_233) ;  /* 0x0000005000017945 */ /* 0x000fe40003800000 */
[----:B------:R-:W-:-:S05]  /*7ec0*/  IMAD R9, R78, UR18, R9 ;  /* 0x000000124e097c24 */ /* 0x000fca000f8e0209 */
[----:B------:R2:W-:Y:S05]  /*7ed0*/  @P2 STG.E desc[UR14][R210.64+0x220], R9 ;  /* 0x00022009d2002986 */ /* 0x0005ea000c10190e */
[----:B------:R-:W-:Y:S05]  /*7ee0*/  @!P4 BRA `(.L_x_234) ;  /* 0x000000000004c947 */ /* 0x000fea0003800000 */
[----:B------:R0:W5:Y:S02]  /*7ef0*/  LDG.E.LTC128B R15, desc[UR14][R140.64+0x220] ;  /* 0x0002200e8c0f7981 */ /* 0x000164000c1e1920 */
.L_x_234:
[----:B------:R-:W-:Y:S05]  /*7f00*/  BSYNC B1 ;  /* 0x0000000000017941 */ /* 0x000fea0003800000 */
.L_x_233:
[----:B-----5:R-:W-:Y:S01]  /*7f10*/  IMAD R4, R15, UR19, RZ ;  /* 0x000000130f047c24 */ /* 0x020fe2000f8e02ff */
[----:B------:R-:W-:Y:S01]  /*7f20*/  ISETP.GT.AND P2, PT, R13, 0x70, P0 ;  /* 0x000000700d00780c */ /* 0x000fe20000744270 */
[----:B------:R-:W-:Y:S02]  /*7f30*/  BSSY B1, `(.L_x_235) ;  /* 0x0000005000017945 */ /* 0x000fe40003800000 */
[----:B------:R-:W-:-:S05]  /*7f40*/  IMAD R79, R79, UR18, R4 ;  /* 0x000000124f4f7c24 */ /* 0x000fca000f8e0204 */
[----:B------:R0:W-:Y:S05]  /*7f50*/  @P4 STG.E desc[UR14][R212.64+0x220], R79 ;  /* 0x0002204fd4004986 */ /* 0x0001ea000c10190e */
[----:B------:R-:W-:Y:S05]  /*7f60*/  @!P2 BRA `(.L_x_236) ;  /* 0x000000000004a947 */ /* 0x000fea0003800000 */
[----:B------:R0:W5:Y:S02]  /*7f70*/  LDG.E.LTC128B R15, desc[UR14][R214.64+0x200] ;  /* 0x0002000ed60f7981 */ /* 0x000164000c1e1920 */
.L_x_236:
[----:B------:R-:W-:Y:S05]  /*7f80*/  BSYNC B1 ;  /* 0x0000000000017941 */ /* 0x000fea0003800000 */
.L_x_235:
[----:B--2--5:R-:W-:Y:S01]  /*7f90*/  IMAD R9, R15, UR19, RZ ;  /* 0x000000130f097c24 */ /* 0x024fe2000f8e02ff */
[----:B------:R-:W-:Y:S01]  /*7fa0*/  ISETP.GT.AND P4, PT, R13, 0x71, P0 ;  /* 0x000000710d00780c */ /* 0x000fe20000784270 */
[----:B------:R-:W-:Y:S02]  /*7fb0*/  BSSY B1, `(.L_x_237) ;  /* 0x0000005000017945 */ /* 0x000fe40003800000 */
[----:B------:R-:W-:-:S05]  /*7fc0*/  IMAD R9, R80, UR18, R9 ;  /* 0x0000001250097c24 */ /* 0x000fca000f8e0209 */
[----:B------:R2:W-:Y:S05]  /*7fd0*/  @P2 STG.E desc[UR14][R142.64+0x200], R9 ;  /* 0x000200098e002986 */ /* 0x0005ea000c10190e */
[----:B------:R-:W-:Y:S05]  /*7fe0*/  @!P4 BRA `(.L_x_238) ;  /* 0x000000000004c947 */ /* 0x000fea0003800000 */
[----:B------:R0:W5:Y:S02]  /*7ff0*/  LDG.E.LTC128B R15, desc[UR14][R144.64+0x200] ;  /* 0x0002000e900f7981 */ /* 0x000164000c1e1920 */
.L_x_238:
[----:B------:R-:W-:Y:S05]  /*8000*/  BSYNC B1 ;  /* 0x0000000000017941 */ /* 0x000fea0003800000 */
.L_x_237:
[----:B-----5:R-:W-:Y:S01]  /*8010*/  IMAD R4, R15, UR19, RZ ;  /* 0x000000130f047c24 */ /* 0x020fe2000f8e02ff */
[----:B------:R-:W-:Y:S01]  /*8020*/  ISETP.GT.AND P2, PT, R13, 0x70, P1 ;  /* 0x000000700d00780c */ /* 0x000fe20000f44270 */
[----:B------:R-:W-:Y:S02]  /*8030*/  BSSY B1, `(.L_x_239) ;  /* 0x0000005000017945 */ /* 0x000fe40003800000 */
[----:B------:R-:W-:-:S05]  /*8040*/  IMAD R81, R81, UR18, R4 ;  /* 0x0000001251517c24 */ /* 0x000fca000f8e0204 */
[----:B------:R0:W-:Y:S05]  /*8050*/  @P4 STG.E desc[UR14][R222.64+0x200], R81 ;  /* 0x00020051de004986 */ /* 0x0001ea000c10190e */
[----:B------:R-:W-:Y:S05]  /*8060*/  @!P2 BRA `(.L_x_240) ;  /* 0x000000000004a947 */ /* 0x000fea0003800000 */
[----:B------:R0:W5:Y:S02]  /*8070*/  LDG.E.LTC128B R15, desc[UR14][R214.64+0x220] ;  /* 0x0002200ed60f7981 */ /* 0x000164000c1e1920 */
.L_x_240:
[----:B------:R-:W-:Y:S05]  /*8080*/  BSYNC B1 ;  /* 0x0000000000017941 */ /* 0x000fea0003800000 */
.L_x_239:
[----:B--2--5:R-:W-:Y:S01]  /*8090*/  IMAD R9, R15, UR19, RZ ;  /* 0x000000130f097c24 */ /* 0x024fe2000f8e02ff */
[----:B------:R-:W-:Y:S01]  /*80a0*/  ISETP.GT.AND P4, PT, R13, 0x71, P1 ;  /* 0x000000710d00780c */ /* 0x000fe20000f84270 */
[----:B------:R-:W-:Y:S02]  /*80b0*/  BSSY B1, `(.L_x_241) ;  /* 0x0000005000017945 */ /* 0x000fe40003800000 */
[----:B------:R-:W-:-:S05]  /*80c0*/  IMAD R9, R82, UR18, R9 ;  /* 0x0000001252097c24 */ /* 0x000fca000f8e0209 */
[----:B------:R2:W-:Y:S05]  /*80d0*/  @P2 STG.E desc[UR14][R142.64+0x220], R9 ;  /* 0x000220098e002986 */ /* 0x0005ea000c10190e */
[----:B------:R-:W-:Y:S05]  /*80e0*/  @!P4 BRA `(.L_x_242) ;  /* 0x000000000004c947 */ /* 0x000fea0003800000 */
[----:B------:R0:W5:Y:S02]  /*80f0*/  LDG.E.LTC128B R15, desc[UR14][R144.64+0x220] ;  /* 0x0002200e900f7981 */ /* 0x000164000c1e1920 */
.L_x_242:
[----:B------:R-:W-:Y:S05]  /*8100*/  BSYNC B1 ;  /* 0x0000000000017941 */ /* 0x000fea0003800000 */
.L_x_241:
[----:B-----5:R-:W-:Y:S01]  /*8110*/  IMAD R4, R15, UR19, RZ ;  /* 0x000000130f047c24 */ /* 0x020fe2000f8e02ff */
[----:B------:R-:W-:Y:S01]  /*8120*/  ISETP.GT.AND P2, PT, R13, 0x78, P0 ;  /* 0x000000780d00780c */ /* 0x000fe20000744270 */
[----:B------:R-:W-:Y:S02]  /*8130*/  BSSY B1, `(.L_x_243) ;  /* 0x0000005000017945 */ /* 0x000fe40003800000 */
[----:B------:R-:W-:-:S05]  /*8140*/  IMAD R83, R83, UR18, R4 ;  /* 0x0000001253537c24 */ /* 0x000fca000f8e0204 */
[----:B------:R0:W-:Y:S05]  /*8150*/  @P4 STG.E desc[UR14][R222.64+0x220], R83 ;  /* 0x00022053de004986 */ /* 0x0001ea000c10190e */
[----:B------:R-:W-:Y:S05]  /*8160*/  @!P2 BRA `(.L_x_244) ;  /* 0x000000000004a947 */ /* 0x000fea0003800000 */
[----:B------:R0:W5:Y:S02]  /*8170*/  LDG.E.LTC128B R15, desc[UR14][R16.64+0x200] ;  /* 0x0002000e100f7981 */ /* 0x000164000c1e1920 */
.L_x_244:
[----:B------:R-:W-:Y:S05]  /*8180*/  BSYNC B1 ;  /* 0x0000000000017941 */ /* 0x000fea0003800000 */
.L_x_243:
[----:B--2--5:R-:W-:Y:S01]  /*8190*/  IMAD R9, R15, UR19, RZ ;  /* 0x000000130f097c24 */ /* 0x024fe2000f8e02ff */
[----:B------:R-:W-:Y:S01]  /*81a0*/  ISETP.GT.AND P0, PT, R13, 0x79, P0 ;  /* 0x000000790d00780c */ /* 0x000fe20000704270 */
[----:B------:R-:W-:Y:S02]  /*81b0*/  BSSY B1, `(.L_x_245) ;  /* 0x0000005000017945 */ /* 0x000fe40003800000 */
[----:B------:R-:W-:-:S05]  /*81c0*/  IMAD R9, R84, UR18, R9 ;  /* 0x0000001254097c24 */ /* 0x000fca000f8e0209 */
[----:B------:R2:W-:Y:S05]  /*81d0*/  @P2 STG.E desc[UR14][R18.64+0x200], R9 ;  /* 0x0002000912002986 */ /* 0x0005ea000c10190e */
[----:B------:R-:W-:Y:S05]  /*81e0*/  @!P0 BRA `(.L_x_246) ;  /* 0x0000000000048947 */ /* 0x000fea0003800000 */
[----:B------:R0:W5:Y:S02]  /*81f0*/  LDG.E.LTC128B R15, desc[UR14][R10.64+0x200] ;  /* 0x0002000e0a0f7981 */ /* 0x000164000c1e1920 */
.L_x_246:
[----:B------:R-:W-:Y:S05]  /*8200*/  BSYNC B1 ;  /* 0x0000000000017941 */ /* 0x000fea0003800000 */
.L_x_245:
[----:B-----5:R-:W-:Y:S01]  /*8210*/  IMAD R4, R15, UR19, RZ ;  /* 0x000000130f047c24 */ /* 0x020fe2000f8e02ff */
[----:B------:R-:W-:Y:S01]  /*8220*/  ISETP.GT.AND P2, PT, R13, 0x78, P1 ;  /* 0x000000780d00780c */ /* 0x000fe20000f44270 */
[----:B------:R-:W-:Y:S02]  /*8230*/  BSSY B1, `(.L_x_247) ;  /* 0x0000005000017945 */ /* 0x000fe40003800000 */
[----:B------:R-:W-:-:S05]  /*8240*/  IMAD R85, R85, UR18, R4 ;  /* 0x0000001255557c24 */ /* 0x000fca000f8e0204 */
[----:B------:R0:W-:Y:S05]  /*8250*/  @P0 STG.E desc[UR14][R152.64+0x200], R85 ;  /* 0x0002005598000986 */ /* 0x0001ea000c10190e */
[----:B------:R-:W-:Y:S05]  /*8260*/  @!P2 BRA `(.L_x_248) ;  /* 0x000000000004a947 */ /* 0x000fea0003800000 */
[----:B------:R0:W5:Y:S02]  /*8270*/  LDG.E.LTC128B R15, desc[UR14][R16.64+0x220] ;  /* 0x0002200e100f7981 */ /* 0x000164000c1e1920 */
.L_x_248:
[----:B------:R-:W-:Y:S05]  /*8280*/  BSYNC B1 ;  /* 0x0000000000017941 */ /* 0x000fea0003800000 */
.L_x_247:
[----:B--2--5:R-:W-:Y:S01]  /*8290*/  IMAD R9, R15, UR19, RZ ;  /* 0x000000130f097c24 */ /* 0x024fe2000f8e02ff */
[----:B------:R-:W-:Y:S01]  /*82a0*/  ISETP.GT.AND P1, PT, R13, 0x79, P1 ;  /* 0x000000790d00780c */ /* 0x000fe20000f24270 */
[----:B------:R-:W-:Y:S02]  /*82b0*/  BSSY B1, `(.L_x_249) ;  /* 0x0000005000017945 */ /* 0x000fe40003800000 */
[----:B------:R-:W-:-:S05]  /*82c0*/  IMAD R9, R86, UR18, R9 ;  /* 0x0000001256097c24 */ /* 0x000fca000f8e0209 */
[----:B------:R2:W-:Y:S05]  /*82d0*/  @P2 STG.E desc[UR14][R18.64+0x220], R9 ;  /* 0x0002200912002986 */ /* 0x0005ea000c10190e */
[----:B------:R-:W-:Y:S05]  /*82e0*/  @!P1 BRA `(.L_x_250) ;  /* 0x0000000000049947 */ /* 0x000fea0003800000 */
[----:B------:R0:W5:Y:S02]  /*82f0*/  LDG.E.LTC128B R15, desc[UR14][R10.64+0x220] ;  /* 0x0002200e0a0f7981 */ /* 0x000164000c1e1920 */
.L_x_250:
[----:B------:R-:W-:Y:S05]  /*8300*/  BSYNC B1 ;  /* 0x0000000000017941 */ /* 0x000fea0003800000 */
.L_x_249:
[----:B-----5:R-:W-:-:S04]  /*8310*/  IMAD R4, R15, UR19, RZ ;  /* 0x000000130f047c24 */ /* 0x020fc8000f8e02ff */
[----:B------:R-:W-:Y:S01]  /*8320*/  IMAD R87, R87, UR18, R4 ;  /* 0x0000001257577c24 */ /* 0x000fe2000f8e0204 */
[----:B------:R-:W-:Y:S06]  /*8330*/  @!P1 BRA `(.L_x_251) ;  /* 0x0000001c00209947 */ /* 0x000fec0003800000 */
[----:B------:R0:W-:Y:S01]  /*8340*/  STG.E desc[UR14][R152.64+0x220], R87 ;  /* 0x0002205798007986 */ /* 0x0001e2000c10190e */
[----:B------:R-:W-:Y:S05]  /*8350*/  BRA `(.L_x_251) ;  /* 0x0000001c00187947 */ /* 0x000fea0003800000 */
.L_x_26:
[----:B------:R-:W-:Y:S01]  /*8360*/  ULDC.64 UR8, c[0x0][0x6c0] ;  /* 0x0001b00000087ab9 */ /* 0x000fe20000000a00 */
[----:B------:R-:W-:Y:S01]  /*8370*/  ISETP.GT.AND P4, PT, R13, 0x1, P2 ;  /* 0x000000010d00780c */ /* 0x000fe20001784270 */
[----:B------:R-:W-:Y:S01]  /*8380*/  IMAD R15, R88, UR18, RZ ;  /* 0x00000012580f7c24 */ /* 0x000fe2000f8e02ff */
[----:B------:R-:W-:Y:S01]  /*8390*/  LEA R10, P6, R160, UR8, 0x2 ;  /* 0x00000008a00a7c11 */ /* 0x000fe2000f8c10ff */
[----:B------:R-:W-:Y:S01]  /*83a0*/  IMAD R89, R89, UR18, RZ ;  /* 0x0000001259597c24 */ /* 0x000fe2000f8e02ff */
[----:B------:R-:W-:Y:S01]  /*83b0*/  ISETP.GT.AND P1, PT, R14, 0x8, PT ;  /* 0x000000080e00780c */ /* 0x000fe20003f24270 */
[----:B------:R-:W-:Y:S01]  /*83c0*/  IMAD R21, R90, UR18, RZ ;  /* 0x000000125a157c24 */ /* 0x000fe2000f8e02ff */
[----:B------:R-:W-:Y:S01]  /*83d0*/  LEA.HI.X R11, R160, UR9, R163, 0x2, P6 ;  /* 0x00000009a00b7c11 */ /* 0x000fe2000b0f14a3 */
[C---:B------:R-:W-:Y:S01]  /*83e0*/  IMAD.SHL.U32 R9, R152.reuse, 0x20, RZ ;  /* 0x0000002098097824 */ /* 0x040fe200078e00ff */
[C---:B------:R-:W-:Y:S01]  /*83f0*/  LEA R16, P6, R152.reuse, R10, 0x2 ;  /* 0x0000000a98107211 */ /* 0x040fe200078c10ff */
[----:B------:R-:W-:Y:S01]  /*8400*/  IMAD R23, R153, 0x1c, RZ ;  /* 0x0000001c99177824 */ /* 0x000fe200078e02ff */
[----:B------:R-:W-:Y:S01]  /*8410*/  ISETP.GT.AND P5, PT, R13, RZ, P1 ;  /* 0x000000ff0d00720c */ /* 0x000fe20000fa4270 */
[----:B------:R0:W-:Y:S01]  /*8420*/  @P0 STG.E desc[UR14][R10.64], R15 ;  /* 0x0000000f0a000986 */ /* 0x0001e2000c10190e */
[C---:B------:R-:W-:Y:S01]  /*8430*/  LEA.HI.X R17, R152.reuse, R11, R153, 0x2, P6 ;  /* 0x0000000b98117211 */ /* 0x040fe200030f1499 */
[----:B------:R-:W-:Y:S01]  /*8440*/  IMAD R91, R91, UR18, RZ ;  /* 0x000000125b5b7c24 */ /* 0x000fe2000f8e02ff */
[----:B------:R-:W-:Y:S01]  /*8450*/  ISETP.GT.AND P6, PT, R13, 0x1, P1 ;  /* 0x000000010d00780c */ /* 0x000fe20000fc4270 */
[----:B------:R-:W-:Y:S01]  /*8460*/  IMAD R93, R93, UR18, RZ ;  /* 0x000000125d5d7c24 */ /* 0x000fe2000f8e02ff */
[C---:B------:R-:W-:Y:S01]  /*8470*/  ISETP.GT.AND P0, PT, R13.reuse, 0x9, P2 ;  /* 0x000000090d00780c */ /* 0x040fe20001704270 */
[----:B------:R-:W-:Y:S01]  /*8480*/  @P4 STG.E desc[UR14][R16.64], R89 ;  /* 0x0000005910004986 */ /* 0x000fe2000c10190e */
[----:B------:R-:W-:Y:S01]  /*8490*/  ISETP.GT.AND P4, PT, R13, 0x8, P2 ;  /* 0x000000080d00780c */ /* 0x000fe20001784270 */
[C---:B------:R-:W-:Y:S01]  /*84a0*/  IMAD.WIDE.U32 R18, R152.reuse, 0x1c, R16 ;  /* 0x0000001c98127825 */ /* 0x040fe200078e0010 */
[----:B------:R-:W-:-:S03]  /*84b0*/  SHF.L.U64.HI R153, R152, 0x5, R153 ;  /* 0x0000000598997819 */ /* 0x000fc60000010299 */
[----:B------:R1:W-:Y:S01]  /*84c0*/  @P5 STG.E desc[UR14][R10.64+0x20], R21 ;  /* 0x000020150a005986 */ /* 0x0003e2000c10190e */
[----:B0-----:R-:W-:Y:S01]  /*84d0*/  IMAD R15, R92, UR18, RZ ;  /* 0x000000125c0f7c24 */ /* 0x001fe2000f8e02ff */
[----:B------:R-:W-:Y:S01]  /*84e0*/  IADD3 R20, P5, R9, R16, RZ ;  /* 0x0000001009147210 */ /* 0x000fe20007fbe0ff */
[----:B------:R-:W-:Y:S01]  /*84f0*/  IMAD.IADD R19, R23, 0x1, R19 ;  /* 0x0000000117137824 */ /* 0x000fe200078e0213 */
[----:B------:R-:W-:Y:S01]  /*8500*/  @P6 STG.E desc[UR14][R16.64+0x20], R91 ;  /* 0x0000205b10006986 */ /* 0x000fe2000c10190e */
[C---:B------:R-:W-:Y:S01]  /*8510*/  ISETP.GT.AND P6, PT, R13.reuse, 0x8, P1 ;  /* 0x000000080d00780c */ /* 0x040fe20000fc4270 */
[----:B------:R-:W-:Y:S02]  /*8520*/  IMAD R155, R94, UR18, RZ ;  /* 0x000000125e9b7c24 */ /* 0x000fe4000f8e02ff */
[----:B------:R0:W-:Y:S01]  /*8530*/  @P4 STG.E desc[UR14][R18.64], R15 ;  /* 0x0000000f12004986 */ /* 0x0001e2000c10190e */
[----:B------:R-:W-:Y:S01]  /*8540*/  ISETP.GT.AND P4, PT, R13, 0x9, P1 ;  /* 0x000000090d00780c */ /* 0x000fe20000f84270 */
[----:B------:R-:W-:-:S02]  /*8550*/  IMAD R95, R95, UR18, RZ ;  /* 0x000000125f5f7c24 */ /* 0x000fc4000f8e02ff */
[----:B-1----:R-:W-:Y:S01]  /*8560*/  IMAD.X R21, R153, 0x1, R17, P5 ;  /* 0x0000000199157824 */ /* 0x002fe200028e0611 */
[----:B------:R-:W-:Y:S01]  /*8570*/  ISETP.GT.AND P5, PT, R13, 0x10, P2 ;  /* 0x000000100d00780c */ /* 0x000fe200017a4270 */
[----:B------:R-:W-:Y:S02]  /*8580*/  IMAD R157, R96, UR18, RZ ;  /* 0x00000012609d7c24 */ /* 0x000fe4000f8e02ff */
[----:B------:R-:W-:Y:S01]  /*8590*/  IMAD R97, R97, UR18, RZ ;  /* 0x0000001261617c24 */ /* 0x000fe2000f8e02ff */
[----:B------:R-:W-:Y:S01]  /*85a0*/  @P0 STG.E desc[UR14][R20.64], R93 ;  /* 0x0000005d14000986 */ /* 0x000fe2000c10190e */
[----:B------:R-:W-:Y:S01]  /*85b0*/  IADD3 R22, P0, R9, R18, RZ ;  /* 0x0000001209167210 */ /* 0x000fe20007f1e0ff */
[----:B------:R-:W-:Y:S02]  /*85c0*/  IMAD R99, R99, UR18, RZ ;  /* 0x0000001263637c24 */ /* 0x000fe4000f8e02ff */
[----:B------:R1:W-:Y:S01]  /*85d0*/  @P6 STG.E desc[UR14][R18.64+0x20], R155 ;  /* 0x0000209b12006986 */ /* 0x0003e2000c10190e */
[----:B------:R-:W-:Y:S01]  /*85e0*/  ISETP.GT.AND P6, PT, R13, 0x10, P1 ;  /* 0x000000100d00780c */ /* 0x000fe20000fc4270 */
[----:B------:R-:W-:Y:S01]  /*85f0*/  IMAD.X R23, R153, 0x1, R19, P0 ;  /* 0x0000000199177824 */ /* 0x000fe200000e0613 */
[----:B------:R-:W-:Y:S01]  /*8600*/  ISETP.GT.AND P0, PT, R13, 0x11, P2 ;  /* 0x000000110d00780c */ /* 0x000fe20001704270 */
[----:B------:R-:W-:Y:S01]  /*8610*/  @P4 STG.E desc[UR14][R20.64+0x20], R95 ;  /* 0x0000205f14004986 */ /* 0x000fe2000c10190e */
[----:B------:R-:W-:Y:S01]  /*8620*/  IADD3 R88, P4, R9, R20, RZ ;  /* 0x0000001409587210 */ /* 0x000fe20007f9e0ff */
[----:B0-----:R-:W-:-:S02]  /*8630*/  IMAD R15, R98, UR18, RZ ;  /* 0x00000012620f7c24 */ /* 0x001fc4000f8e02ff */
[----:B------:R0:W-:Y:S01]  /*8640*/  @P5 STG.E desc[UR14][R22.64], R157 ;  /* 0x0000009d16005986 */ /* 0x0001e2000c10190e */
[----:B------:R-:W-:Y:S01]  /*8650*/  ISETP.GT.AND P5, PT, R13, 0x11, P1 ;  /* 0x000000110d00780c */ /* 0x000fe20000fa4270 */
[----:B------:R-:W-:Y:S01]  /*8660*/  IMAD.X R89, R153, 0x1, R21, P4 ;  /* 0x0000000199597824 */ /* 0x000fe200020e0615 */
[----:B------:R-:W-:Y:S01]  /*8670*/  ISETP.GT.AND P4, PT, R13, 0x18, P2 ;  /* 0x000000180d00780c */ /* 0x000fe20001784270 */
[----:B-1----:R-:W-:Y:S02]  /*8680*/  IMAD R155, R100, UR18, RZ ;  /* 0x00000012649b7c24 */ /* 0x002fe4000f8e02ff */
[----:B------:R-:W-:Y:S02]  /*8690*/  IMAD R101, R101, UR18, RZ ;  /* 0x0000001265657c24 */ /* 0x000fe4000f8e02ff */
[----:B------:R-:W-:Y:S01]  /*86a0*/  @P0 STG.E desc[UR14][R88.64], R97 ;  /* 0x0000006158000986 */ /* 0x000fe2000c10190e */
[----:B------:R-:W-:Y:S01]  /*86b0*/  IADD3 R90, P0, R9, R22, RZ ;  /* 0x00000016095a7210 */ /* 0x000fe20007f1e0ff */
[----:B------:R-:W-:-:S02]  /*86c0*/  IMAD R103, R103, UR18, RZ ;  /* 0x0000001267677c24 */ /* 0x000fc4000f8e02ff */
[----:B------:R1:W-:Y:S01]  /*86d0*/  @P6 STG.E desc[UR14][R22.64+0x20], R15 ;  /* 0x0000200f16006986 */ /* 0x0003e2000c10190e */
[----:B------:R-:W-:Y:S01]  /*86e0*/  ISETP.GT.AND P6, PT, R13, 0x18, P1 ;  /* 0x000000180d00780c */ /* 0x000fe20000fc4270 */
[----:B------:R-:W-:Y:S01]  /*86f0*/  IMAD.X R91, R153, 0x1, R23, P0 ;  /* 0x00000001995b7824 */ /* 0x000fe200000e0617 */
[----:B------:R-:W-:Y:S01]  /*8700*/  ISETP.GT.AND P0, PT, R13, 0x19, P2 ;  /* 0x000000190d00780c */ /* 0x000fe20001704270 */
[----:B------:R-:W-:Y:S01]  /*8710*/  @P5 STG.E desc[UR14][R88.64+0x20], R99 ;  /* 0x0000206358005986 */ /* 0x000fe2000c10190e */
[----:B------:R-:W-:Y:S01]  /*8720*/  IADD3 R92, P5, R9, R88, RZ ;  /* 0x00000058095c7210 */ /* 0x000fe20007fbe0ff */
[----:B0-----:R-:W-:Y:S02]  /*8730*/  IMAD R157, R104, UR18, RZ ;  /* 0x00000012689d7c24 */ /* 0x001fe4000f8e02ff */
[----:B------:R0:W-:Y:S01]  /*8740*/  @P4 STG.E desc[UR14][R90.64], R155 ;  /* 0x0000009b5a004986 */ /* 0x0001e2000c10190e */
[----:B------:R-:W-:Y:S01]  /*8750*/  ISETP.GT.AND P4, PT, R13, 0x19, P1 ;  /* 0x000000190d00780c */ /* 0x000fe20000f84270 */
[----:B------:R-:W-:Y:S01]  /*8760*/  IMAD.X R93, R153, 0x1, R89, P5 ;  /* 0x00000001995d7824 */ /* 0x000fe200028e0659 */
[----:B------:R-:W-:Y:S01]  /*8770*/  ISETP.GT.AND P5, PT, R13, 0x20, P2 ;  /* 0x000000200d00780c */ /* 0x000fe200017a4270 */
[----:B-1----:R-:W-:-:S02]  /*8780*/  IMAD R15, R102, UR18, RZ ;  /* 0x00000012660f7c24 */ /* 0x002fc4000f8e02ff */
[----:B------:R-:W-:Y:S02]  /*8790*/  IMAD R105, R105, UR18, RZ ;  /* 0x0000001269697c24 */ /* 0x000fe4000f8e02ff */
        /* <DEDUP_REMOVED lines=148> */
[----:B------:R-:W-:Y:S01]  /*90e0*/  IADD3 R132, P6, R9, R128, RZ ;  /* 0x0000008009847210 */ /* 0x000fe20007fde0ff */
[----:B------:R-:W-:Y:S01]  /*90f0*/  IMAD.X R131, R153, 0x1, R127, P0 ;  /* 0x0000000199837824 */ /* 0x000fe200000e067f */
[C---:B------:R-:W-:Y:S01]  /*9100*/  ISETP.GT.AND P0, PT, R13.reuse, 0x69, P2 ;  /* 0x000000690d00780c */ /* 0x040fe20001704270 */
[----:B------:R-:W-:Y:S01]  /*9110*/  @P5 STG.E desc[UR14][R128.64+0x20], R139 ;  /* 0x0000208b80005986 */ /* 0x000fe2000c10190e */
[----:B------:R-:W-:Y:S01]  /*9120*/  ISETP.GT.AND P5, PT, R13, 0x68, P1 ;  /* 0x000000680d00780c */ /* 0x000fe20000fa4270 */
[----:B------:R-:W-:Y:S01]  /*9130*/  IMAD.X R133, R153, 0x1, R129, P6 ;  /* 0x0000000199857824 */ /* 0x000fe200030e0681 */
[C---:B------:R-:W-:Y:S01]  /*9140*/  ISETP.GT.AND P6, PT, R13.reuse, 0x70, P2 ;  /* 0x000000700d00780c */ /* 0x040fe200017c4270 */
[----:B------:R-:W-:Y:S01]  /*9150*/  @P4 STG.E desc[UR14][R130.64], R155 ;  /* 0x0000009b82004986 */ /* 0x000fe2000c10190e */
[----:B------:R-:W-:Y:S01]  /*9160*/  ISETP.GT.AND P4, PT, R13, 0x69, P1 ;  /* 0x000000690d00780c */ /* 0x000fe20000f84270 */
[----:B0-----:R-:W-:-:S02]  /*9170*/  IMAD R157, R144, UR18, RZ ;  /* 0x00000012909d7c24 */ /* 0x001fc4000f8e02ff */
[----:B-1----:R-:W-:Y:S02]  /*9180*/  IMAD R15, R142, UR18, RZ ;  /* 0x000000128e0f7c24 */ /* 0x002fe4000f8e02ff */
        /* <DEDUP_REMOVED lines=8> */
[----:B------:R1:W-:Y:S01]  /*9210*/  @P4 STG.E desc[UR14][R132.64+0x20], R143 ;  /* 0x0000208f84004986 */ /* 0x0003e2000c10190e */
[----:B------:R-:W-:Y:S01]  /*9220*/  IADD3 R136, P4, R9, R132, RZ ;  /* 0x0000008409887210 */ /* 0x000fe20007f9e0ff */
[----:B------:R-:W-:-:S02]  /*9230*/  IMAD R149, R149, UR18, RZ ;  /* 0x0000001295957c24 */ /* 0x000fc4000f8e02ff */
[----:B------:R-:W-:Y:S01]  /*9240*/  @P6 STG.E desc[UR14][R134.64], R157 ;  /* 0x0000009d86006986 */ /* 0x000fe2000c10190e */
[----:B------:R-:W-:Y:S01]  /*9250*/  ISETP.GT.AND P6, PT, R13, 0x71, P1 ;  /* 0x000000710d00780c */ /* 0x000fe20000fc4270 */
[----:B------:R-:W-:Y:S01]  /*9260*/  IMAD.X R137, R153, 0x1, R133, P4 ;  /* 0x0000000199897824 */ /* 0x000fe200020e0685 */
[----:B------:R-:W-:Y:S01]  /*9270*/  IADD3 R138, P4, R9, R136, RZ ;  /* 0x00000088098a7210 */ /* 0x000fe20007f9e0ff */
[----:B0-----:R-:W-:Y:S02]  /*9280*/  IMAD R15, R146, UR18, RZ ;  /* 0x00000012920f7c24 */ /* 0x001fe4000f8e02ff */
        /* <DEDUP_REMOVED lines=9> */
[----:B------:R-:W-:Y:S01]  /*9320*/  ISETP.GT.AND P0, PT, R14, 0x80, PT ;  /* 0x000000800e00780c */ /* 0x000fe20003f04270 */
[----:B------:R-:W-:Y:S01]  /*9330*/  IMAD.X R139, R153, 0x1, R137, P4 ;  /* 0x00000001998b7824 */ /* 0x000fe200020e0689 */
[C---:B------:R-:W-:Y:S01]  /*9340*/  ISETP.GT.AND P6, PT, R13.reuse, 0x78, P1 ;  /* 0x000000780d00780c */ /* 0x040fe20000fc4270 */
[----:B-1----:R-:W-:Y:S01]  /*9350*/  IMAD R143, R150, UR18, RZ ;  /* 0x00000012968f7c24 */ /* 0x002fe2000f8e02ff */
[----:B------:R-:W-:Y:S01]  /*9360*/  ISETP.GT.AND P1, PT, R13, 0x79, P1 ;  /* 0x000000790d00780c */ /* 0x000fe20000f24270 */
[----:B------:R-:W-:Y:S01]  /*9370*/  IMAD R25, R25, UR18, RZ ;  /* 0x0000001219197c24 */ /* 0x000fe2000f8e02ff */
[----:B------:R-:W-:Y:S01]  /*9380*/  ISETP.GT.AND P4, PT, R13, 0x1, P0 ;  /* 0x000000010d00780c */ /* 0x000fe20000784270 */
[----:B0-----:R-:W-:-:S02]  /*9390*/  IMAD R15, R24, UR18, RZ ;  /* 0x00000012180f7c24 */ /* 0x001fc4000f8e02ff */
[----:B------:R0:W-:Y:S01]  /*93a0*/  @P5 STG.E desc[UR14][R140.64], R9 ;  /* 0x000000098c005986 */ /* 0x0001e2000c10190e */
[----:B------:R-:W-:Y:S01]  /*93b0*/  ISETP.GT.AND P5, PT, R13, RZ, P0 ;  /* 0x000000ff0d00720c */ /* 0x000fe200007a4270 */
[----:B------:R-:W-:Y:S02]  /*93c0*/  IMAD R27, R27, UR18, RZ ;  /* 0x000000121b1b7c24 */ /* 0x000fe4000f8e02ff */
[----:B------:R-:W-:Y:S01]  /*93d0*/  @P2 STG.E desc[UR14][R138.64], R149 ;  /* 0x000000958a002986 */ /* 0x000fe2000c10190e */
[----:B------:R-:W-:Y:S01]  /*93e0*/  ISETP.GT.AND P2, PT, R14, 0x88, PT ;  /* 0x000000880e00780c */ /* 0x000fe20003f44270 */
[----:B------:R-:W-:Y:S02]  /*93f0*/  IMAD R29, R29, UR18, RZ ;  /* 0x000000121d1d7c24 */ /* 0x000fe4000f8e02ff */
[----:B------:R1:W-:Y:S01]  /*9400*/  @P6 STG.E desc[UR14][R140.64+0x20], R143 ;  /* 0x0000208f8c006986 */ /* 0x0003e2000c10190e */
[----:B------:R-:W-:Y:S01]  /*9410*/  ISETP.GT.AND P6, PT, R13, RZ, P2 ;  /* 0x000000ff0d00720c */ /* 0x000fe200017c4270 */
[----:B------:R-:W-:-:S02]  /*9420*/  IMAD R31, R31, UR18, RZ ;  /* 0x000000121f1f7c24 */ /* 0x000fc4000f8e02ff */
[----:B------:R-:W-:Y:S01]  /*9430*/  @P1 STG.E desc[UR14][R138.64+0x20], R151 ;  /* 0x000020978a001986 */ /* 0x000fe2000c10190e */
[C---:B------:R-:W-:Y:S01]  /*9440*/  ISETP.GT.AND P1, PT, R13.reuse, 0x1, P2 ;  /* 0x000000010d00780c */ /* 0x040fe20001724270 */
[----:B0-----:R-:W-:Y:S02]  /*9450*/  IMAD R9, R26, UR18, RZ ;  /* 0x000000121a097c24 */ /* 0x001fe4000f8e02ff */
[----:B------:R0:W-:Y:S01]  /*9460*/  @P5 STG.E desc[UR14][R10.64+0x200], R15 ;  /* 0x0002000f0a005986 */ /* 0x0001e2000c10190e */
[----:B------:R-:W-:Y:S01]  /*9470*/  ISETP.GT.AND P5, PT, R13, 0x8, P0 ;  /* 0x000000080d00780c */ /* 0x000fe200007a4270 */
[----:B------:R-:W-:Y:S02]  /*9480*/  IMAD R33, R33, UR18, RZ ;  /* 0x0000001221217c24 */ /* 0x000fe4000f8e02ff */
[----:B------:R-:W-:Y:S01]  /*9490*/  @P4 STG.E desc[UR14][R16.64+0x200], R25 ;  /* 0x0002001910004986 */ /* 0x000fe2000c10190e */
[----:B------:R-:W-:Y:S01]  /*94a0*/  ISETP.GT.AND P4, PT, R13, 0x9, P0 ;  /* 0x000000090d00780c */ /* 0x000fe20000784270 */
[----:B-1----:R-:W-:-:S02]  /*94b0*/  IMAD R143, R28, UR18, RZ ;  /* 0x000000121c8f7c24 */ /* 0x002fc4000f8e02ff */
[----:B------:R1:W-:Y:S01]  /*94c0*/  @P6 STG.E desc[UR14][R10.64+0x220], R9 ;  /* 0x000220090a006986 */ /* 0x0003e2000c10190e */
[----:B------:R-:W-:Y:S01]  /*94d0*/  ISETP.GT.AND P6, PT, R13, 0x8, P2 ;  /* 0x000000080d00780c */ /* 0x000fe200017c4270 */
[----:B------:R-:W-:Y:S02]  /*94e0*/  IMAD R35, R35, UR18, RZ ;  /* 0x0000001223237c24 */ /* 0x000fe4000f8e02ff */
[----:B------:R-:W-:Y:S01]  /*94f0*/  @P1 STG.E desc[UR14][R16.64+0x220], R27 ;  /* 0x0002201b10001986 */ /* 0x000fe2000c10190e */
[C---:B------:R-:W-:Y:S01]  /*9500*/  ISETP.GT.AND P1, PT, R13.reuse, 0x9, P2 ;  /* 0x000000090d00780c */ /* 0x040fe20001724270 */
[----:B0-----:R-:W-:Y:S02]  /*9510*/  IMAD R15, R30, UR18, RZ ;  /* 0x000000121e0f7c24 */ /* 0x001fe4000f8e02ff */
[----:B------:R-:W-:Y:S01]  /*9520*/  @P5 STG.E desc[UR14][R18.64+0x200], R143 ;  /* 0x0002008f12005986 */ /* 0x000fe2000c10190e */
[----:B------:R-:W-:Y:S01]  /*9530*/  ISETP.GT.AND P5, PT, R13, 0x10, P0 ;  /* 0x000000100d00780c */ /* 0x000fe200007a4270 */
[----:B------:R-:W-:-:S02]  /*9540*/  IMAD R37, R37, UR18, RZ ;  /* 0x0000001225257c24 */ /* 0x000fc4000f8e02ff */
[----:B------:R-:W-:Y:S01]  /*9550*/  @P4 STG.E desc[UR14][R20.64+0x200], R29 ;  /* 0x0002001d14004986 */ /* 0x000fe2000c10190e */
[C---:B------:R-:W-:Y:S01]  /*9560*/  ISETP.GT.AND P4, PT, R13.reuse, 0x11, P0 ;  /* 0x000000110d00780c */ /* 0x040fe20000784270 */
[----:B-1----:R-:W-:Y:S02]  /*9570*/  IMAD R9, R32, UR18, RZ ;  /* 0x0000001220097c24 */ /* 0x002fe4000f8e02ff */
[----:B------:R0:W-:Y:S01]  /*9580*/  @P6 STG.E desc[UR14][R18.64+0x220], R15 ;  /* 0x0002200f12006986 */ /* 0x0001e2000c10190e */
[C---:B------:R-:W-:Y:S01]  /*9590*/  ISETP.GT.AND P6, PT, R13.reuse, 0x10, P2 ;  /* 0x000000100d00780c */ /* 0x040fe200017c4270 */
[----:B------:R-:W-:Y:S02]  /*95a0*/  IMAD R11, R34, UR18, RZ ;  /* 0x00000012220b7c24 */ /* 0x000fe4000f8e02ff */
[----:B------:R-:W-:Y:S01]  /*95b0*/  @P1 STG.E desc[UR14][R20.64+0x220], R31 ;  /* 0x0002201f14001986 */ /* 0x000fe2000c10190e */
[----:B------:R-:W-:Y:S01]  /*95c0*/  ISETP.GT.AND P1, PT, R13, 0x11, P2 ;  /* 0x000000110d00780c */ /* 0x000fe20001724270 */
[----:B------:R-:W-:-:S02]  /*95d0*/  IMAD R39, R39, UR18, RZ ;  /* 0x0000001227277c24 */ /* 0x000fc4000f8e02ff */
[----:B------:R1:W-:Y:S01]  /*95e0*/  @P5 STG.E desc[UR14][R22.64+0x200], R9 ;  /* 0x0002000916005986 */ /* 0x0003e2000c10190e */
[----:B------:R-:W-:Y:S01]  /*95f0*/  ISETP.GT.AND P5, PT, R13, 0x18, P0 ;  /* 0x000000180d00780c */ /* 0x000fe200007a4270 */
[----:B------:R-:W-:Y:S02]  /*9600*/  IMAD R41, R41, UR18, RZ ;  /* 0x0000001229297c24 */ /* 0x000fe4000f8e02ff */
[----:B------:R-:W-:Y:S01]  /*9610*/  @P4 STG.E desc[UR14][R88.64+0x200], R33 ;  /* 0x0002002158004986 */ /* 0x000fe2000c10190e */
[C---:B------:R-:W-:Y:S01]  /*9620*/  ISETP.GT.AND P4, PT, R13.reuse, 0x19, P0 ;  /* 0x000000190d00780c */ /* 0x040fe20000784270 */
[----:B0-----:R-:W-:Y:S02]  /*9630*/  IMAD R15, R36, UR18, RZ ;  /* 0x00000012240f7c24 */ /* 0x001fe4000f8e02ff */
[----:B------:R0:W-:Y:S01]  /*9640*/  @P6 STG.E desc[UR14][R22.64+0x220], R11 ;  /* 0x0002200b16006986 */ /* 0x0001e2000c10190e */
[----:B------:R-:W-:Y:S01]  /*9650*/  ISETP.GT.AND P6, PT, R13, 0x18, P2 ;  /* 0x000000180d00780c */ /* 0x000fe200017c4270 */
[----:B------:R-:W-:-:S02]  /*9660*/  IMAD R43, R43, UR18, RZ ;  /* 0x000000122b2b7c24 */ /* 0x000fc4000f8e02ff */
[----:B------:R-:W-:Y:S01]  /*9670*/  @P1 STG.E desc[UR14][R88.64+0x220], R35 ;  /* 0x0002202358001986 */ /* 0x000fe2000c10190e */
[C---:B------:R-:W-:Y:S01]  /*9680*/  ISETP.GT.AND P1, PT, R13.reuse, 0x19, P2 ;  /* 0x000000190d00780c */ /* 0x040fe20001724270 */
[----:B-1----:R-:W-:Y:S02]  /*9690*/  IMAD R9, R38, UR18, RZ ;  /* 0x0000001226097c24 */ /* 0x002fe4000f8e02ff */
[----:B------:R1:W-:Y:S01]  /*96a0*/  @P5 STG.E desc[UR14][R90.64+0x200], R15 ;  /* 0x0002000f5a005986 */ /* 0x0003e2000c10190e */
[----:B------:R-:W-:Y:S01]  /*96b0*/  ISETP.GT.AND P5, PT, R13, 0x20, P0 ;  /* 0x000000200d00780c */ /* 0x000fe200007a4270 */
[----:B------:R-:W-:Y:S02]  /*96c0*/  IMAD R45, R45, UR18, RZ ;  /* 0x000000122d2d7c24 */ /* 0x000fe4000f8e02ff */
[----:B------:R-:W-:Y:S01]  /*96d0*/  @P4 STG.E desc[UR14][R92.64+0x200], R37 ;  /* 0x000200255c004986 */ /* 0x000fe2000c10190e */
[----:B------:R-:W-:Y:S01]  /*96e0*/  ISETP.GT.AND P4, PT, R13, 0x21, P0 ;  /* 0x000000210d00780c */ /* 0x000fe20000784270 */
[----:B0-----:R-:W-:-:S02]  /*96f0*/  IMAD R11, R40, UR18, RZ ;  /* 0x00000012280b7c24 */ /* 0x001fc4000f8e02ff */
[----:B------:R0:W-:Y:S01]  /*9700*/  @P6 STG.E desc[UR14][R90.64+0x220], R9 ;  /* 0x000220095a006986 */ /* 0x0001e2000c10190e */
[----:B------:R-:W-:Y:S01]  /*9710*/  ISETP.GT.AND P6, PT, R13, 0x20, P2 ;  /* 0x000000200d00780c */ /* 0x000fe200017c4270 */
[----:B------:R-:W-:Y:S02]  /*9720*/  IMAD R47, R47, UR18, RZ ;  /* 0x000000122f2f7c24 */ /* 0x000fe4000f8e02ff */
[----:B------:R-:W-:Y:S01]  /*9730*/  @P1 STG.E desc[UR14][R92.64+0x220], R39 ;  /* 0x000220275c001986 */ /* 0x000fe2000c10190e */
[C---:B------:R-:W-:Y:S01]  /*9740*/  ISETP.GT.AND P1, PT, R13.reuse, 0x21, P2 ;  /* 0x000000210d00780c */ /* 0x040fe20001724270 */
[----:B-1----:R-:W-:Y:S02]  /*9750*/  IMAD R15, R42, UR18, RZ ;  /* 0x000000122a0f7c24 */ /* 0x002fe4000f8e02ff */
[----:B------:R1:W-:Y:S01]  /*9760*/  @P5 STG.E desc[UR14][R94.64+0x200], R11 ;  /* 0x0002000b5e005986 */ /* 0x0003e2000c10190e */
[----:B------:R-:W-:Y:S01]  /*9770*/  ISETP.GT.AND P5, PT, R13, 0x28, P0 ;  /* 0x000000280d00780c */ /* 0x000fe200007a4270 */
        /* <DEDUP_REMOVED lines=100> */
[----:B------:R-:W-:Y:S02]  /*9dc0*/  IMAD R83, R83, UR18, RZ ;  /* 0x0000001253537c24 */ /* 0x000fe4000f8e02ff */
[----:B------:R0:W-:Y:S01]  /*9dd0*/  @P1 STG.E desc[UR14][R126.64+0x220], R9 ;  /* 0x000220097e001986 */ /* 0x0001e2000c10190e */
[C---:B------:R-:W-:Y:S01]  /*9de0*/  ISETP.GT.AND P1, PT, R13.reuse, 0x68, P2 ;  /* 0x000000680d00780c */ /* 0x040fe20001724270 */
[----:B-1----:R-:W-:Y:S02]  /*9df0*/  IMAD R15, R78, UR18, RZ ;  /* 0x000000124e0f7c24 */ /* 0x002fe4000f8e02ff */
[----:B------:R-:W-:Y:S01]  /*9e00*/  @P6 STG.E desc[UR14][R128.64+0x220], R75 ;  /* 0x0002204b80006986 */ /* 0x000fe2000c10190e */
[----:B------:R-:W-:Y:S01]  /*9e10*/  ISETP.GT.AND P6, PT, R13, 0x69, P2 ;  /* 0x000000690d00780c */ /* 0x000fe200017c4270 */
[----:B------:R-:W-:Y:S02]  /*9e20*/  IMAD R85, R85, UR18, RZ ;  /* 0x0000001255557c24 */ /* 0x000fe4000f8e02ff */
[----:B------:R1:W-:Y:S01]  /*9e30*/  @P5 STG.E desc[UR14][R130.64+0x200], R11 ;  /* 0x0002000b82005986 */ /* 0x0003e2000c10190e */
[----:B------:R-:W-:Y:S01]  /*9e40*/  ISETP.GT.AND P5, PT, R13, 0x70, P0 ;  /* 0x000000700d00780c */ /* 0x000fe200007a4270 */
[----:B------:R-:W-:-:S02]  /*9e50*/  IMAD R87, R87, UR18, RZ ;  /* 0x0000001257577c24 */ /* 0x000fc4000f8e02ff */
[----:B------:R-:W-:Y:S01]  /*9e60*/  @P4 STG.E desc[UR14][R132.64+0x200], R77 ;  /* 0x0002004d84004986 */ /* 0x000fe2000c10190e */
[C---:B------:R-:W-:Y:S01]  /*9e70*/  ISETP.GT.AND P4, PT, R13.reuse, 0x71, P0 ;  /* 0x000000710d00780c */ /* 0x040fe20000784270 */
[----:B0-----:R-:W-:Y:S02]  /*9e80*/  IMAD R9, R80, UR18, RZ ;  /* 0x0000001250097c24 */ /* 0x001fe4000f8e02ff */
[----:B------:R-:W-:Y:S01]  /*9e90*/  @P1 STG.E desc[UR14][R130.64+0x220], R15 ;  /* 0x0002200f82001986 */ /* 0x000fe2000c10190e */
[----:B------:R-:W-:-:S03]  /*9ea0*/  ISETP.GT.AND P1, PT, R13, 0x70, P2 ;  /* 0x000000700d00780c */ /* 0x000fc60001724270 */
[----:B------:R-:W-:Y:S01]  /*9eb0*/  @P6 STG.E desc[UR14][R132.64+0x220], R79 ;  /* 0x0002204f84006986 */ /* 0x000fe2000c10190e */
[C---:B------:R-:W-:Y:S01]  /*9ec0*/  ISETP.GT.AND P6, PT, R13.reuse, 0x78, P2 ;  /* 0x000000780d00780c */ /* 0x040fe200017c4270 */
[----:B-1----:R-:W-:Y:S02]  /*9ed0*/  IMAD R11, R82, UR18, RZ ;  /* 0x00000012520b7c24 */ /* 0x002fe4000f8e02ff */
[----:B------:R0:W-:Y:S01]  /*9ee0*/  @P5 STG.E desc[UR14][R134.64+0x200], R9 ;  /* 0x0002000986005986 */ /* 0x0001e2000c10190e */
[C---:B------:R-:W-:Y:S02]  /*9ef0*/  ISETP.GT.AND P5, PT, R13.reuse, 0x71, P2 ;  /* 0x000000710d00780c */ /* 0x040fe400017a4270 */
[C---:B------:R-:W-:Y:S01]  /*9f00*/  ISETP.GT.AND P2, PT, R13.reuse, 0x79, P2 ;  /* 0x000000790d00780c */ /* 0x040fe20001744270 */
[----:B------:R1:W-:Y:S01]  /*9f10*/  @P4 STG.E desc[UR14][R136.64+0x200], R81 ;  /* 0x0002005188004986 */ /* 0x0003e2000c10190e */
[C---:B------:R-:W-:Y:S02]  /*9f20*/  ISETP.GT.AND P4, PT, R13.reuse, 0x78, P0 ;  /* 0x000000780d00780c */ /* 0x040fe40000784270 */
[----:B------:R-:W-:Y:S01]  /*9f30*/  ISETP.GT.AND P0, PT, R13, 0x79, P0 ;  /* 0x000000790d00780c */ /* 0x000fe20000704270 */
[----:B------:R-:W-:Y:S01]  /*9f40*/  IMAD R13, R84, UR18, RZ ;  /* 0x00000012540d7c24 */ /* 0x000fe2000f8e02ff */
[----:B------:R1:W-:Y:S01]  /*9f50*/  @P1 STG.E desc[UR14][R134.64+0x220], R11 ;  /* 0x0002200b86001986 */ /* 0x0003e2000c10190e */
[----:B0-----:R-:W-:-:S04]  /*9f60*/  IMAD R9, R86, UR18, RZ ;  /* 0x0000001256097c24 */ /* 0x001fc8000f8e02ff */
[----:B------:R1:W-:Y:S04]  /*9f70*/  @P5 STG.E desc[UR14][R136.64+0x220], R83 ;  /* 0x0002205388005986 */ /* 0x0003e8000c10190e */
[----:B------:R1:W-:Y:S04]  /*9f80*/  @P4 STG.E desc[UR14][R140.64+0x200], R13 ;  /* 0x0002000d8c004986 */ /* 0x0003e8000c10190e */
[----:B------:R1:W-:Y:S04]  /*9f90*/  @P0 STG.E desc[UR14][R138.64+0x200], R85 ;  /* 0x000200558a000986 */ /* 0x0003e8000c10190e */
[----:B------:R1:W-:Y:S04]  /*9fa0*/  @P6 STG.E desc[UR14][R140.64+0x220], R9 ;  /* 0x000220098c006986 */ /* 0x0003e8000c10190e */
[----:B------:R1:W-:Y:S02]  /*9fb0*/  @P2 STG.E desc[UR14][R138.64+0x220], R87 ;  /* 0x000220578a002986 */ /* 0x0003e4000c10190e */
.L_x_251:
[----:B------:R-:W-:Y:S05]  /*9fc0*/  BSYNC B0 ;  /* 0x0000000000007941 */ /* 0x000fea0003800000 */
.L_x_25:
[----:B------:R-:W-:Y:S01]  /*9fd0*/  ULDC UR8, c[0x0][0xc] ;  /* 0x0000030000087ab9 */ /* 0x000fe20000000800 */
[----:B------:R-:W-:Y:S01]  /*9fe0*/  ULDC UR9, c[0x0][0x10] ;  /* 0x0000040000097ab9 */ /* 0x000fe20000000800 */
[----:B-12---:R-:W1:Y:S01]  /*9ff0*/  LDC R9, c[0x0][0x14] ;  /* 0x00000500ff097b82 */ /* 0x006e620000000800 */
[----:B------:R-:W-:Y:S01]  /*a000*/  UIMAD.WIDE.U32 UR8, UR8, UR9, URZ ;  /* 0x00000009080872a5 */ /* 0x000fe2000f8e003f */
[----:B0-----:R-:W-:Y:S01]  /*a010*/  PRMT R10, RZ, 0x7610, R10 ;  /* 0x00007610ff0a7816 */ /* 0x001fe2000000000a */
[----:B------:R-:W-:-:S04]  /*a020*/  IMAD.MOV.U32 R4, RZ, RZ, -0x1 ;  /* 0xffffffffff047424 */ /* 0x000fc800078e00ff */
[----:B-1----:R-:W-:-:S04]  /*a030*/  IMAD.WIDE.U32 R2, R9, UR8, R2 ;  /* 0x0000000809027c25 */ /* 0x002fc8000f8e0002 */
[----:B------:R-:W-:Y:S01]  /*a040*/  IMAD R9, R9, UR9, RZ ;  /* 0x0000000909097c24 */ /* 0x000fe2000f8e02ff */
[----:B------:R-:W-:Y:S02]  /*a050*/  ULDC.64 UR8, c[0x0][0x750] ;  /* 0x0001d40000087ab9 */ /* 0x000fe40000000a00 */
[----:B------:R-:W-:Y:S01]  /*a060*/  ISETP.GE.U32.AND P0, PT, R2, UR8, PT ;  /* 0x0000000802007c0c */ /* 0x000fe2000bf06070 */
[----:B------:R-:W-:Y:S02]  /*a070*/  IMAD.IADD R3, R3, 0x1, R9 ;  /* 0x0000000103037824 */ /* 0x000fe400078e0209 */
[----:B------:R-:W-:-:S03]  /*a080*/  IMAD.MOV.U32 R9, RZ, RZ, -0x1 ;  /* 0xffffffffff097424 */ /* 0x000fc600078e00ff */
[----:B------:R-:W-:-:S13]  /*a090*/  ISETP.GE.U32.AND.EX P0, PT, R3, UR9, PT, P0 ;  /* 0x0000000903007c0c */ /* 0x000fda000bf06100 */
[----:B------:R-:W-:Y:S05]  /*a0a0*/  @P0 BRA `(.L_x_252) ;  /* 0x0000000400600947 */ /* 0x000fea0003800000 */
[----:B------:R-:W0:Y:S01]  /*a0b0*/  S2R R18, SR_CTAID.X ;  /* 0x0000000000127919 */ /* 0x000e220000002500 */
[----:B------:R-:W1:Y:S01]  /*a0c0*/  LDC.64 R16, c[0x0][0x728] ;  /* 0x0001ca00ff107b82 */ /* 0x000e620000000a00 */
[----:B------:R-:W-:Y:S01]  /*a0d0*/  ULDC UR8, c[0x0][0x150] ;  /* 0x0000540000087ab9 */ /* 0x000fe20000000800 */
[----:B------:R-:W-:Y:S01]  /*a0e0*/  IMAD.MOV.U32 R14, RZ, RZ, R2 ;  /* 0x000000ffff0e7224 */ /* 0x000fe200078e0002 */
[----:B------:R-:W2:Y:S01]  /*a0f0*/  S2R R24, SR_CTAID.Y ;  /* 0x0000000000187919 */ /* 0x000ea20000002600 */
[----:B------:R-:W-:-:S04]  /*a100*/  IMAD.MOV.U32 R15, RZ, RZ, R3 ;  /* 0x000000ffff0f7224 */ /* 0x000fc800078e0003 */
[----:B------:R-:W2:Y:S08]  /*a110*/  LDC R23, c[0x0][0x144] ;  /* 0x00005100ff177b82 */ /* 0x000eb00000000800 */
[----:B------:R-:W2:Y:S08]  /*a120*/  LDC R4, c[0x0][0x730] ;  /* 0x0001cc00ff047b82 */ /* 0x000eb00000000800 */
[----:B------:R-:W2:Y:S01]  /*a130*/  LDC.64 R20, c[0x0][0x720] ;  /* 0x0001c800ff147b82 */ /* 0x000ea20000000a00 */
[----:B-1----:R-:W-:-:S04]  /*a140*/  ISETP.NE.U32.AND P0, PT, R16, RZ, PT ;  /* 0x000000ff1000720c */ /* 0x002fc80003f05070 */
[----:B------:R-:W-:Y:S02]  /*a150*/  ISETP.NE.AND.EX P0, PT, R17, RZ, PT, P0 ;  /* 0x000000ff1100720c */ /* 0x000fe40003f05300 */
[----:B0-----:R-:W-:-:S05]  /*a160*/  I2FP.F32.U32 R9, R18 ;  /* 0x0000001200097245 */ /* 0x001fca0000201000 */
[----:B------:R-:W-:-:S04]  /*a170*/  FMUL R9, R9, UR8 ;  /* 0x0000000809097c20 */ /* 0x000fc80008400000 */
[----:B------:R0:W1:Y:S02]  /*a180*/  F2I.U32.TRUNC.NTZ R22, R9 ;  /* 0x0000000900167305 */ /* 0x000064000020f000 */
[----:B------:R-:W-:Y:S05]  /*a190*/  @!P0 BRA `(.L_x_253) ;  /* 0x0000000000288947 */ /* 0x000fea0003800000 */
[----:B0-----:R-:W0:Y:S02]  /*a1a0*/  LDC R9, c[0x0][0x734] ;  /* 0x0001cd00ff097b82 */ /* 0x001e240000000800 */
        /* <DEDUP_REMOVED lines=9> */
.L_x_253:
[----:B------:R-:W5:Y:S01]  /*a240*/  LDC.64 R28, c[0x0][0x740] ;  /* 0x0001d000ff1c7b82 */ /* 0x000f620000000a00 */
[-CC-:B--2---:R-:W-:Y:S01]  /*a250*/  SHF.R.U64 R19, R14, R4.reuse, R15.reuse ;  /* 0x000000040e137219 */ /* 0x184fe2000000120f */
[----:B-1----:R-:W-:Y:S01]  /*a260*/  IMAD.MOV R22, RZ, RZ, -R22 ;  /* 0x000000ffff167224 */ /* 0x002fe200078e0a16 */
[----:B------:R-:W-:Y:S01]  /*a270*/  SHF.R.U32.HI R4, RZ, R4, R15 ;  /* 0x00000004ff047219 */ /* 0x000fe2000001160f */
[----:B------:R-:W-:Y:S01]  /*a280*/  ULDC UR8, c[0x0][0x154] ;  /* 0x0000550000087ab9 */ /* 0x000fe20000000800 */
[----:B0-----:R-:W-:Y:S01]  /*a290*/  IADD3 R9, P0, RZ, -R19, RZ ;  /* 0x80000013ff097210 */ /* 0x001fe20007f1e0ff */
[----:B------:R-:W-:Y:S02]  /*a2a0*/  IMAD R25, R23, R22, R18 ;  /* 0x0000001617197224 */ /* 0x000fe400078e0212 */
[----:B------:R-:W0:Y:S01]  /*a2b0*/  LDC R12, c[0x0][0x718] ;  /* 0x0001c600ff0c7b82 */ /* 0x000e220000000800 */
[----:B------:R-:W-:Y:S02]  /*a2c0*/  IMAD.MOV.U32 R13, RZ, RZ, 0x1 ;  /* 0x00000001ff0d7424 */ /* 0x000fe400078e00ff */
[----:B------:R-:W-:-:S04]  /*a2d0*/  IMAD.X R11, RZ, RZ, ~R4, P0 ;  /* 0x000000ffff0b7224 */ /* 0x000fc800000e0e04 */
[-C--:B------:R-:W-:Y:S01]  /*a2e0*/  IMAD R4, R11, R20.reuse, RZ ;  /* 0x000000140b047224 */ /* 0x080fe200078e02ff */
[----:B------:R-:W1:Y:S01]  /*a2f0*/  LDC R14, c[0x0][0x708] ;  /* 0x0001c200ff0e7b82 */ /* 0x000e620000000800 */
[----:B------:R-:W-:-:S04]  /*a300*/  IMAD.WIDE.U32 R10, R9, R20, R2 ;  /* 0x00000014090a7225 */ /* 0x000fc800078e0002 */
[----:B------:R-:W-:Y:S01]  /*a310*/  IMAD R9, R9, R21, R4 ;  /* 0x0000001509097224 */ /* 0x000fe200078e0204 */
[----:B------:R-:W-:Y:S02]  /*a320*/  I2FP.F32.U32 R4, R24 ;  /* 0x0000001800047245 */ /* 0x000fe40000201000 */
[----:B------:R-:W2:Y:S01]  /*a330*/  LDC R26, c[0x0][0x758] ;  /* 0x0001d600ff1a7b82 */ /* 0x000ea20000000800 */
[----:B------:R-:W-:Y:S01]  /*a340*/  IMAD.IADD R9, R11, 0x1, R9 ;  /* 0x000000010b097824 */ /* 0x000fe200078e0209 */
[----:B-----5:R-:W-:Y:S01]  /*a350*/  ISETP.NE.U32.AND P0, PT, R28, RZ, PT ;  /* 0x000000ff1c00720c */ /* 0x020fe20003f05070 */
[----:B------:R-:W-:Y:S01]  /*a360*/  FMUL R4, R4, UR8 ;  /* 0x0000000804047c20 */ /* 0x000fe20008400000 */
[----:B------:R-:W-:Y:S02]  /*a370*/  IMAD.MOV.U32 R11, RZ, RZ, -0x1 ;  /* 0xffffffffff0b7424 */ /* 0x000fe400078e00ff */
[----:B------:R-:W-:Y:S01]  /*a380*/  ISETP.NE.AND.EX P0, PT, R29, RZ, PT, P0 ;  /* 0x000000ff1d00720c */ /* 0x000fe20003f05300 */
[----:B------:R1:W2:Y:S01]  /*a390*/  F2I.U32.TRUNC.NTZ R21, R4 ;  /* 0x0000000400157305 */ /* 0x0002a2000020f000 */
[----:B------:R-:W3:Y:S01]  /*a3a0*/  LDC R23, c[0x0][0x148] ;  /* 0x00005200ff177b82 */ /* 0x000ee20000000800 */
[----:B0-----:R-:W-:-:S02]  /*a3b0*/  SHF.R.U64 R18, R10, R12, R9 ;  /* 0x0000000c0a127219 */ /* 0x001fc40000001209 */
[----:B------:R-:W-:-:S05]  /*a3c0*/  SHF.R.U32.HI R9, RZ, R12, R9 ;  /* 0x0000000cff097219 */ /* 0x000fca0000011609 */
[----:B------:R-:W0:Y:S01]  /*a3d0*/  LDC R22, c[0x0][0x700] ;  /* 0x0001c000ff167b82 */ /* 0x000e220000000800 */
[-CC-:B-1----:R-:W-:Y:S02]  /*a3e0*/  SHF.R.U64 R16, R18, R14.reuse, R9.reuse ;  /* 0x0000000e12107219 */ /* 0x182fe40000001209 */
[----:B------:R-:W-:-:S05]  /*a3f0*/  SHF.R.U32.HI R9, RZ, R14, R9 ;  /* 0x0000000eff097219 */ /* 0x000fca0000011609 */
[----:B------:R-:W1:Y:S01]  /*a400*/  LDC R30, c[0x0][0x748] ;  /* 0x0001d200ff1e7b82 */ /* 0x000e620000000800 */
[-C--:B--2---:R-:W-:Y:S02]  /*a410*/  SHF.L.U32 R10, R11, R26.reuse, RZ ;  /* 0x0000001a0b0a7219 */ /* 0x084fe400000006ff */
[-CC-:B------:R-:W-:Y:S02]  /*a420*/  SHF.R.U64 R20, R16, R26.reuse, R9.reuse ;  /* 0x0000001a10147219 */ /* 0x180fe40000001209 */
[----:B------:R-:W-:Y:S02]  /*a430*/  SHF.R.U32.HI R11, RZ, R26, R9 ;  /* 0x0000001aff0b7219 */ /* 0x000fe40000011609 */
[----:B------:R-:W-:Y:S01]  /*a440*/  LOP3.LUT R27, RZ, R10, RZ, 0x33, !PT ;  /* 0x0000000aff1b7212 */ /* 0x000fe200078e33ff */
[----:B------:R-:W2:Y:S01]  /*a450*/  LDC R31, c[0x0][0x738] ;  /* 0x0001ce00ff1f7b82 */ /* 0x000ea20000000800 */
[----:B------:R-:W-:Y:S01]  /*a460*/  SHF.L.U32 R26, R13, R26, RZ ;  /* 0x0000001a0d1a7219 */ /* 0x000fe200000006ff */
[----:B------:R-:W-:-:S06]  /*a470*/  IMAD.MOV.U32 R10, RZ, RZ, R20 ;  /* 0x000000ffff0a7224 */ /* 0x000fcc00078e0014 */
[----:B------:R-:W0:Y:S01]  /*a480*/  LDC R32, c[0x0][0x710] ;  /* 0x0001c400ff207b82 */ /* 0x000e220000000800 */
[----:B------:R-:W-:Y:S05]  /*a490*/  @!P0 BRA `(.L_x_254) ;  /* 0x0000000000288947 */ /* 0x000fea0003800000 */
[----:B------:R-:W5:Y:S02]  /*a4a0*/  LDC R9, c[0x0][0x74c] ;  /* 0x0001d300ff097b82 */ /* 0x000f640000000800 */
[----:B-----5:R-:W-:-:S05]  /*a4b0*/  IADD3 R9, P0, R20, R9, RZ ;  /* 0x0000000914097210 */ /* 0x020fca0007f1e0ff */
[----:B------:R-:W-:-:S04]  /*a4c0*/  IMAD.X R17, RZ, RZ, R11, P0 ;  /* 0x000000ffff117224 */ /* 0x000fc800000e060b */
[----:B------:R-:W-:-:S04]  /*a4d0*/  IMAD.WIDE.U32 R10, R17, R28, RZ ;  /* 0x0000001c110a7225 */ /* 0x000fc800078e00ff */
[----:B------:R-:W-:-:S04]  /*a4e0*/  IMAD.WIDE.U32 R12, P0, R9, R29, R10 ;  /* 0x0000001d090c7225 */ /* 0x000fc8000780000a */
[----:B------:R-:W-:Y:S01]  /*a4f0*/  IMAD.WIDE.U32 R10, R9, R28, RZ ;  /* 0x0000001c090a7225 */ /* 0x000fe200078e00ff */
[----:B------:R-:W-:-:S03]  /*a500*/  MOV R14, R13 ;  /* 0x0000000d000e7202 */ /* 0x000fc60000000f00 */
[----:B------:R-:W-:Y:S01]  /*a510*/  IMAD.X R15, RZ, RZ, RZ, P0 ;  /* 0x000000ffff0f7224 */ /* 0x000fe200000e06ff */
[----:B------:R-:W-:-:S05]  /*a520*/  IADD3 RZ, P0, R11, R12, RZ ;  /* 0x0000000c0bff7210 */ /* 0x000fca0007f1e0ff */
[----:B------:R-:W-:-:S08]  /*a530*/  IMAD.WIDE.U32.X R10, R17, R29, R14, P0 ;  /* 0x0000001d110a7225 */ /* 0x000fd000000e040e */
.L_x_254:
[----:B-1----:R-:W-:Y:S01]  /*a540*/  SHF.R.U64 R4, R10, R30, R11 ;  /* 0x0000001e0a047219 */ /* 0x002fe2000000120b */
[----:B0-----:R-:W-:Y:S01]  /*a550*/  VIADD R13, R22, 0xffffffff ;  /* 0xffffffff160d7836 */ /* 0x001fe20000000000 */
[----:B------:R-:W-:Y:S01]  /*a560*/  LOP3.LUT R11, R16, R27, RZ, 0xc0, !PT ;  /* 0x0000001b100b7212 */ /* 0x000fe200078ec0ff */
[----:B------:R-:W-:Y:S02]  /*a570*/  IMAD.MOV R21, RZ, RZ, -R21 ;  /* 0x000000ffff157224 */ /* 0x000fe400078e0a15 */
[----:B------:R-:W-:Y:S02]  /*a580*/  IMAD.MOV R9, RZ, RZ, -R4 ;  /* 0x000000ffff097224 */ /* 0x000fe400078e0a04 */
[----:B------:R-:W-:Y:S01]  /*a590*/  IMAD R12, R26, R4, R11 ;  /* 0x000000041a0c7224 */ /* 0x000fe200078e020b */
[----:B------:R-:W-:Y:S01]  /*a5a0*/  LOP3.LUT R11, R18, R13, RZ, 0xc0, !PT ;  /* 0x0000000d120b7212 */ /* 0x000fe200078ec0ff */
[----:B---3--:R-:W-:Y:S02]  /*a5b0*/  @P3 IMAD R25, R23, R21, R24 ;  /* 0x0000001517193224 */ /* 0x008fe400078e0218 */
[----:B--2---:R-:W-:-:S02]  /*a5c0*/  IMAD R4, R9, R31, R20 ;  /* 0x0000001f09047224 */ /* 0x004fc400078e0214 */
[----:B------:R-:W-:Y:S02]  /*a5d0*/  IMAD R12, R12, R32, R25 ;  /* 0x000000200c0c7224 */ /* 0x000fe400078e0219 */
[----:B------:R-:W-:Y:S02]  /*a5e0*/  IMAD R11, R4, R22, R11 ;  /* 0x00000016040b7224 */ /* 0x000fe400078e020b */
[----:B------:R-:W-:Y:S02]  /*a5f0*/  IMAD.MOV.U32 R10, RZ, RZ, 0x1 ;  /* 0x00000001ff0a7424 */ /* 0x000fe400078e00ff */
[----:B------:R-:W-:Y:S01]  /*a600*/  IMAD.MOV.U32 R4, RZ, RZ, R19 ;  /* 0x000000ffff047224 */ /* 0x000fe200078e0013 */
[----:B------:R-:W-:Y:S02]  /*a610*/  SEL R9, R11, R12, !P3 ;  /* 0x0000000c0b097207 */ /* 0x000fe40005800000 */
[----:B------:R-:W-:-:S07]  /*a620*/  SEL R12, R12, R11, !P3 ;  /* 0x0000000b0c0c7207 */ /* 0x000fce0005800000 */
.L_x_252:
[----:B------:R-:W-:-:S13]  /*a630*/  LOP3.LUT P0, RZ, R10, 0xff, RZ, 0xc0, !PT ;  /* 0x000000ff0aff7812 */ /* 0x000fda000780c0ff */
[----:B------:R-:W-:Y:S05]  /*a640*/  @P0 BRA `(.L_x_255) ;  /* 0xffffff6c00140947 */ /* 0x000fea000383ffff */
[----:B------:R-:W-:Y:S05]  /*a650*/  EXIT ;  /* 0x000000000000794d */ /* 0x000fea0003800000 */
.L_x_7:
[----:B0-----:R-:W-:Y:S01]  /*a660*/  ULDC.64 UR4, c[0x0][0x750] ;  /* 0x0001d40000047ab9 */ /* 0x001fe20000000a00 */
        /* <DEDUP_REMOVED lines=25> */
.L_x_257:
[----:B------:R-:W0:Y:S01]  /*a800*/  LDC.64 R24, c[0x0][0x740] ;  /* 0x0001d000ff187b82 */ /* 0x000e220000000a00 */
[-CC-:B------:R-:W-:Y:S01]  /*a810*/  SHF.R.U64 R14, R8, R12.reuse, R9.reuse ;  /* 0x0000000c080e7219 */ /* 0x180fe20000001209 */
[----:B------:R-:W-:Y:S01]  /*a820*/  IMAD.MOV.U32 R26, RZ, RZ, 0x1 ;  /* 0x00000001ff1a7424 */ /* 0x000fe200078e00ff */
[----:B------:R-:W-:Y:S02]  /*a830*/  SHF.R.U32.HI R4, RZ, R12, R9 ;  /* 0x0000000cff047219 */ /* 0x000fe40000011609 */
[----:B------:R-:W-:-:S03]  /*a840*/  IADD3 R7, P0, RZ, -R14, RZ ;  /* 0x8000000eff077210 */ /* 0x000fc60007f1e0ff */
[----:B------:R-:W1:Y:S02]  /*a850*/  LDC R8, c[0x0][0x718] ;  /* 0x0001c600ff087b82 */ /* 0x000e640000000800 */
[----:B------:R-:W-:-:S04]  /*a860*/  IMAD.X R5, RZ, RZ, ~R4, P0 ;  /* 0x000000ffff057224 */ /* 0x000fc800000e0e04 */
[-C--:B------:R-:W-:Y:S02]  /*a870*/  IMAD R6, R5, R18.reuse, RZ ;  /* 0x0000001205067224 */ /* 0x080fe400078e02ff */
[----:B------:R-:W2:Y:S01]  /*a880*/  LDC R16, c[0x0][0x708] ;  /* 0x0001c200ff107b82 */ /* 0x000ea20000000800 */
[----:B------:R-:W-:-:S04]  /*a890*/  IMAD.WIDE.U32 R4, R7, R18, R2 ;  /* 0x0000001207047225 */ /* 0x000fc800078e0002 */
[----:B------:R-:W-:Y:S02]  /*a8a0*/  IMAD R7, R7, R19, R6 ;  /* 0x0000001307077224 */ /* 0x000fe400078e0206 */
[----:B------:R-:W-:Y:S01]  /*a8b0*/  IMAD.MOV.U32 R6, RZ, RZ, -0x1 ;  /* 0xffffffffff067424 */ /* 0x000fe200078e00ff */
        /* <DEDUP_REMOVED lines=28> */
.L_x_258:
[----:B-1----:R-:W-:Y:S01]  /*aa80*/  SHF.R.U64 R5, R4, R19, R5 ;  /* 0x0000001304057219 */ /* 0x002fe20000001205 */
[----:B0-----:R-:W-:Y:S01]  /*aa90*/  VIADD R9, R18, 0xffffffff ;  /* 0xffffffff12097836 */ /* 0x001fe20000000000 */
[----:B------:R-:W-:Y:S01]  /*aaa0*/  SHF.L.U32 R6, R26, R23, RZ ;  /* 0x000000171a067219 */ /* 0x000fe200000006ff */
[----:B------:R-:W-:Y:S01]  /*aab0*/  @P3 IMAD R13, R21, R20, R10 ;  /* 0x00000014150d3224 */ /* 0x000fe200078e020a */
[----:B------:R-:W-:Y:S01]  /*aac0*/  LOP3.LUT R4, R17, R28, RZ, 0xc0, !PT ;  /* 0x0000001c11047212 */ /* 0x000fe200078ec0ff */
[----:B------:R-:W-:Y:S01]  /*aad0*/  IMAD.MOV R7, RZ, RZ, -R5 ;  /* 0x000000ffff077224 */ /* 0x000fe200078e0a05 */
[----:B------:R-:W-:-:S03]  /*aae0*/  LOP3.LUT R9, R12, R9, RZ, 0xc0, !PT ;  /* 0x000000090c097212 */ /* 0x000fc600078ec0ff */
[----:B------:R-:W-:Y:S02]  /*aaf0*/  IMAD R6, R6, R5, R4 ;  /* 0x0000000506067224 */ /* 0x000fe400078e0204 */
[----:B--2---:R-:W-:Y:S02]  /*ab00*/  IMAD R4, R7, R22, R16 ;  /* 0x0000001607047224 */ /* 0x004fe400078e0210 */
[----:B---3--:R-:W-:Y:S02]  /*ab10*/  IMAD R5, R6, R27, R13 ;  /* 0x0000001b06057224 */ /* 0x008fe400078e020d */
[----:B------:R-:W-:Y:S02]  /*ab20*/  IMAD.MOV.U32 R6, RZ, RZ, 0x1 ;  /* 0x00000001ff067424 */ /* 0x000fe400078e00ff */
[----:B------:R-:W-:-:S03]  /*ab30*/  IMAD R8, R4, R18, R9 ;  /* 0x0000001204087224 */ /* 0x000fc600078e0209 */
[----:B------:R-:W-:Y:S02]  /*ab40*/  PRMT R4, R6, 0x7610, R4 ;  /* 0x0000761006047816 */ /* 0x000fe40000000004 */
[----:B------:R-:W-:Y:S02]  /*ab50*/  SEL R6, R8, R5, !P3 ;  /* 0x0000000508067207 */ /* 0x000fe40005800000 */
[----:B------:R-:W-:Y:S01]  /*ab60*/  SEL R5, R5, R8, !P3 ;  /* 0x0000000805057207 */ /* 0x000fe20005800000 */
[----:B------:R-:W-:-:S07]  /*ab70*/  IMAD.MOV.U32 R8, RZ, RZ, R14 ;  /* 0x000000ffff087224 */ /* 0x000fce00078e000e */
.L_x_256:
[----:B------:R-:W-:-:S08]  /*ab80*/  NOP ;  /* 0x0000000000007918 */ /* 0x000fd00000000000 */
[----:B------:R-:W0:-:S00]  /*ab90*/  USETMAXREG.DEALLOC.CTAPOOL 0x28 ;  /* 0x00000028000079c8 */ /* 0x000e0000080e0500 */
[----:B------:R-:W-:-:S13]  /*aba0*/  ISETP.NE.AND P0, PT, RZ, UR7, PT ;  /* 0x00000007ff007c0c */ /* 0x000fda000bf05270 */
[----:B------:R-:W-:Y:S05]  /*abb0*/  @P0 EXIT ;  /* 0x000000000000094d */ /* 0x000fea0003800000 */
[----:B0-----:R-:W-:Y:S01]  /*abc0*/  LOP3.LUT P0, RZ, R4, 0xff, RZ, 0xc0, !PT ;  /* 0x000000ff04ff7812 */ /* 0x001fe2000780c0ff */
[----:B------:R-:W-:Y:S02]  /*abd0*/  IMAD.MOV.U32 R10, RZ, RZ, 0x1 ;  /* 0x00000001ff0a7424 */ /* 0x000fe400078e00ff */
[----:B------:R-:W-:-:S10]  /*abe0*/  IMAD.MOV.U32 R11, RZ, RZ, RZ ;  /* 0x000000ffff0b7224 */ /* 0x000fd400078e00ff */
[----:B------:R-:W-:Y:S05]  /*abf0*/  @!P0 BRA `(.L_x_259) ;  /* 0x0000000c00848947 */ /* 0x000fea0003800000 */
[----:B------:R-:W0:Y:S01]  /*ac00*/  S2UR UR8, SR_CgaCtaId ;  /* 0x00000000000879c3 */ /* 0x000e220000008800 */
[----:B------:R-:W-:Y:S01]  /*ac10*/  ULDC UR4, c[0x0][0x28c] ;  /* 0x0000a30000047ab9 */ /* 0x000fe20000000800 */
[----:B------:R-:W-:Y:S01]  /*ac20*/  ULDC UR10, c[0x0][0x758] ;  /* 0x0001d600000a7ab9 */ /* 0x000fe20000000800 */
[----:B------:R-:W-:Y:S01]  /*ac30*/  UIADD3 UR11, UR4, 0x7f, URZ ;  /* 0x0000007f040b7890 */ /* 0x000fe2000fffe03f */
[----:B------:R-:W-:Y:S01]  /*ac40*/  BSSY B0, `(.L_x_259) ;  /* 0x00000dc000007945 */ /* 0x000fe20003800000 */
[----:B------:R-:W-:Y:S01]  /*ac50*/  UMOV UR12, 0xffffffff ;  /* 0xffffffff000c7882 */ /* 0x000fe20000000000 */
[----:B------:R-:W-:Y:S01]  /*ac60*/  ULDC UR5, c[0x0][0x700] ;  /* 0x0001c00000057ab9 */ /* 0x000fe20000000800 */
[----:B------:R-:W-:Y:S01]  /*ac70*/  UMOV UR13, 0x1 ;  /* 0x00000001000d7882 */ /* 0x000fe20000000000 */
[----:B------:R-:W-:Y:S01]  /*ac80*/  USHF.L.U32 UR21, UR12, UR10, URZ ;  /* 0x0000000a0c157299 */ /* 0x000fe2000800063f */
[----:B------:R-:W-:Y:S01]  /*ac90*/  IMAD.MOV.U32 R12, RZ, RZ, 0x1 ;  /* 0x00000001ff0c7424 */ /* 0x000fe200078e00ff */
[----:B------:R-:W-:Y:S01]  /*aca0*/  UIADD3 UR4, UR5, -0x1, URZ ;  /* 0xffffffff05047890 */ /* 0x000fe2000fffe03f */
[----:B------:R-:W-:Y:S01]  /*acb0*/  IMAD.MOV.U32 R10, RZ, RZ, 0x1 ;  /* 0x00000001ff0a7424 */ /* 0x000fe200078e00ff */
[----:B------:R-:W-:Y:S01]  /*acc0*/  USHF.R.S32.HI UR12, URZ, 0x1f, UR11 ;  /* 0x0000001f3f0c7899 */ /* 0x000fe2000801140b */
[----:B------:R-:W-:Y:S01]  /*acd0*/  IMAD.MOV.U32 R11, RZ, RZ, RZ ;  /* 0x000000ffff0b7224 */ /* 0x000fe200078e00ff */
[----:B------:R-:W-:Y:S01]  /*ace0*/  ULDC UR9, c[0x0][0xc] ;  /* 0x0000030000097ab9 */ /* 0x000fe20000000800 */
[----:B------:R-:W-:-:S02]  /*acf0*/  USHF.L.U32 UR5, UR13, UR10, URZ ;  /* 0x0000000a0d057299 */ /* 0x000fc4000800063f */
[----:B------:R-:W-:Y:S01]  /*ad00*/  ULEA.HI UR12, UR12, UR11, URZ, 0x7 ;  /* 0x0000000b0c0c7291 */ /* 0x000fe2000f8f383f */
[----:B------:R-:W-:Y:S01]  /*ad10*/  ULDC UR10, c[0x0][0x10] ;  /* 0x00000400000a7ab9 */ /* 0x000fe20000000800 */
[----:B------:R-:W-:Y:S02]  /*ad20*/  ULOP3.LUT UR36, UR6, 0x2, URZ, 0xfc, !UPT ;  /* 0x0000000206247892 */ /* 0x000fe4000f8efc3f */
[----:B------:R-:W-:Y:S02]  /*ad30*/  USHF.R.S32.HI UR22, URZ, 0x7, UR12 ;  /* 0x000000073f167899 */ /* 0x000fe4000801140c */
[----:B0-----:R-:W-:Y:S02]  /*ad40*/  USHF.L.U32 UR7, UR8, 0x6, URZ ;  /* 0x0000000608077899 */ /* 0x001fe4000800063f */
[----:B------:R-:W-:Y:S02]  /*ad50*/  USHF.L.U32 UR8, UR8, 0xd, URZ ;  /* 0x0000000d08087899 */ /* 0x000fe4000800063f */
[----:B------:R-:W-:-:S02]  /*ad60*/  ULOP3.LUT UR7, UR7, 0x40, URZ, 0xc0, !UPT ;  /* 0x0000004007077892 */ /* 0x000fc4000f8ec03f */
[----:B------:R-:W-:Y:S02]  /*ad70*/  ULOP3.LUT UR23, UR8, 0x2000, URZ, 0xc0, !UPT ;  /* 0x0000200008177892 */ /* 0x000fe4000f8ec03f */
[----:B------:R-:W-:Y:S02]  /*ad80*/  UIMAD.WIDE.U32 UR8, UR9, UR10, URZ ;  /* 0x0000000a090872a5 */ /* 0x000fe4000f8e003f */
[----:B------:R-:W-:Y:S01]  /*ad90*/  ULOP3.LUT UR21, URZ, UR21, URZ, 0x33, !UPT ;  /* 0x000000153f157292 */ /* 0x000fe2000f8e333f */
[----:B------:R-:W-:Y:S01]  /*ada0*/  ULDC UR10, c[0x0][0x14] ;  /* 0x00000500000a7ab9 */ /* 0x000fe20000000800 */
[----:B------:R-:W-:Y:S02]  /*adb0*/  ULOP3.LUT UR23, UR23, 0x18180, URZ, 0xfc, !UPT ;  /* 0x0001818017177892 */ /* 0x000fe4000f8efc3f */
[----:B------:R-:W-:Y:S02]  /*adc0*/  UIMAD.WIDE.U32 UR34, UR8, UR10, URZ ;  /* 0x0000000a082272a5 */ /* 0x000fe4000f8e003f */
[----:B------:R-:W-:-:S02]  /*add0*/  UIMAD UR29, UR9, UR10, URZ ;  /* 0x0000000a091d72a4 */ /* 0x000fc4000f8e023f */
[----:B------:R-:W-:Y:S02]  /*ade0*/  UIADD3 UR42, UR22, 0x1, URZ ;  /* 0x00000001162a7890 */ /* 0x000fe4000fffe03f */
[----:B------:R-:W-:Y:S01]  /*adf0*/  UIADD3 UR29, UR35, UR29, URZ ;  /* 0x0000001d231d7290 */ /* 0x000fe2000fffe03f */
[----:B------:R-:W-:-:S11]  /*ae00*/  ULDC.64 UR38, c[0x0][0x198] ;  /* 0x0000660000267ab9 */ /* 0x000fd60000000a00 */
.L_x_270:
[----:B------:R-:W-:-:S03]  /*ae10*/  UMOV UR8, 0xffffffff ;  /* 0xffffffff00087882 */ /* 0x000fc60000000000 */
[----:B------:R-:W-:Y:S05]  /*ae20*/  BRA.DIV UR8, `(.L_x_260) ;  /* 0x00000012081c7947 */ /* 0x000fea000b800000 */
[----:B------:R-:W-:-:S13]  /*ae30*/  ELECT P0, URZ, PT ;  /* 0x00000000003f782f */ /* 0x000fda0003800000 */
.L_x_283:
[----:B------:R-:W0:Y:S01]  /*ae40*/  LDC R4, c[0x0][0x28c] ;  /* 0x0000a300ff047b82 */ /* 0x000e220000000800 */
[----:B------:R-:W-:Y:S01]  /*ae50*/  BSSY B1, `(.L_x_261) ;  /* 0x0000048000017945 */ /* 0x000fe20003800000 */
[----:B0-----:R-:W-:-:S13]  /*ae60*/  ISETP.LT.OR P0, PT, R4, 0x1, !P0 ;  /* 0x000000010400780c */ /* 0x001fda0004701670 */
[----:B------:R-:W-:Y:S05]  /*ae70*/  @P0 BRA `(.L_x_262) ;  /* 0x0000000400140947 */ /* 0x000fea0003800000 */
[C---:B------:R-:W-:Y:S01]  /*ae80*/  IMAD.SHL.U32 R20, R5.reuse, 0x4, RZ ;  /* 0x0000000405147824 */ /* 0x040fe200078e00ff */
[----:B------:R-:W-:Y:S01]  /*ae90*/  LEA R9, R6, UR7, 0x7 ;  /* 0x0000000706097c11 */ /* 0x000fe2000f8e38ff */
[----:B------:R-:W-:Y:S01]  /*aea0*/  IMAD.SHL.U32 R13, R5, 0x100, RZ ;  /* 0x00000100050d7824 */ /* 0x000fe200078e00ff */
[----:B------:R-:W-:Y:S01]  /*aeb0*/  CS2R R16, SRZ ;  /* 0x0000000000107805 */ /* 0x000fe2000001ff00 */
[----:B------:R-:W-:Y:S02]  /*aec0*/  IMAD.U32 R18, RZ, RZ, UR42 ;  /* 0x0000002aff127e24 */ /* 0x000fe4000f8e00ff */
[----:B------:R-:W-:Y:S02]  /*aed0*/  IMAD.MOV.U32 R4, RZ, RZ, R10 ;  /* 0x000000ffff047224 */ /* 0x000fe400078e000a */
[----:B------:R-:W-:Y:S02]  /*aee0*/  IMAD.MOV.U32 R5, RZ, RZ, R11 ;  /* 0x000000ffff057224 */ /* 0x000fe400078e000b */
[----:B------:R-:W-:-:S07]  /*aef0*/  IMAD.MOV.U32 R19, RZ, RZ, RZ ;  /* 0x000000ffff137224 */ /* 0x000fce00078e00ff */
.L_x_265:
[----:B------:R-:W0:Y:S01]  /*af00*/  S2R R7, SR_CgaCtaId ;  /* 0x0000000000077919 */ /* 0x000e220000008800 */
[----:B------:R-:W-:Y:S02]  /*af10*/  MOV R6, 0x400 ;  /* 0x0000040000067802 */ /* 0x000fe40000000f00 */
[----:B------:R-:W-:Y:S02]  /*af20*/  LOP3.LUT P1, RZ, R0, 0x7f, RZ, 0xc0, !PT ;  /* 0x0000007f00ff7812 */ /* 0x000fe4000782c0ff */
[----:B0-----:R-:W-:Y:S02]  /*af30*/  LEA R14, R7, R6, 0x18 ;  /* 0x00000006070e7211 */ /* 0x001fe400078ec0ff */
[----:B------:R-:W-:-:S09]  /*af40*/  SHF.L.U32 R6, R4, 0x1f, RZ ;  /* 0x0000001f04067819 */ /* 0x000fd200000006ff */
[----:B------:R-:W0:Y:S01]  /*af50*/  @!P1 LDC R7, c[0x0][0x640] ;  /* 0x00019000ff079b82 */ /* 0x000e220000000800 */
[----:B------:R-:W-:-:S04]  /*af60*/  IMAD R15, R5, 0x8, R14 ;  /* 0x00000008050f7824 */ /* 0x000fc800078e020e */
[----:B------:R-:W1:Y:S02]  /*af70*/  SYNCS.PHASECHK.TRANS64.TRYWAIT P0, [R15+URZ+0x30], R6 ;  /* 0x000030060f0075a7 */ /* 0x000e64000800017f */
[----:B-1----:R-:W-:Y:S05]  /*af80*/  @!P0 BRA `(.L_x_263) ;  /* 0x0000000c00e48947 */ /* 0x002fea0003800000 */
.L_x_284:
[----:B------:R-:W-:Y:S01]  /*af90*/  UPRMT UR8, UR36, 0x9910, URZ ;  /* 0x0000991024087896 */ /* 0x000fe2000800003f */
[----:B0-----:R0:W-:Y:S03]  /*afa0*/  @!P1 SYNCS.ARRIVE.TRANS64 RZ, [R15+URZ], R7 ;  /* 0x000000070fff99a7 */ /* 0x0011e6000800003f */
[----:B------:R-:W-:-:S06]  /*afb0*/  UISETP.NE.AND UP0, UPT, UR8, 0x2, UPT ;  /* 0x000000020800788c */ /* 0x000fcc000bf05270 */
[----:B------:R-:W-:-:S13]  /*afc0*/  PLOP3.LUT P0, PT, PT, PT, UP0, 0x80, 0x0 ;  /* 0x000000000000781c */ /* 0x000fda0003f0f008 */
[----:B0-----:R-:W-:Y:S05]  /*afd0*/  @P0 BRA `(.L_x_264) ;  /* 0x0000000000040947 */ /* 0x001fea0003800000 */
[----:B------:R-:W-:Y:S01]  /*afe0*/  BPT.TRAP 0x1 ;  /* 0x000000040000795c */ /* 0x000fe20000300000 */
.L_x_264:
[C-C-:B-1----:R-:W-:Y:S01]  /*aff0*/  IMAD R6, R5.reuse, 0x4000, R14.reuse ;  /* 0x0000400005067824 */ /* 0x142fe200078e020e */
[----:B------:R-:W-:Y:S01]  /*b000*/  R2UR UR25, R14 ;  /* 0x000000000e1972ca */ /* 0x000fe200000e0000 */
[C---:B------:R-:W-:Y:S01]  /*b010*/  IMAD R14, R5.reuse, 0x1000, R14 ;  /* 0x00001000050e7824 */ /* 0x040fe200078e020e */
[----:B------:R-:W-:Y:S01]  /*b020*/  R2UR UR24, R5 ;  /* 0x00000000051872ca */ /* 0x000fe200000e0000 */
[----:B------:R-:W-:Y:S01]  /*b030*/  VIADD R18, R18, 0xffffffff ;  /* 0xffffffff12127836 */ /* 0x000fe20000000000 */
[----:B------:R-:W-:Y:S01]  /*b040*/  R2UR UR16, R6 ;  /* 0x00000000061072ca */ /* 0x000fe200000e0000 */
[----:B------:R-:W-:Y:S01]  /*b050*/  UIADD3 UR30, UP0, UR38, 0xf0, URZ ;  /* 0x000000f0261e7890 */ /* 0x000fe2000ff1e03f */
[----:B------:R-:W-:Y:S01]  /*b060*/  R2UR UR8, R14 ;  /* 0x000000000e0872ca */ /* 0x000fe200000e0000 */
[----:B------:R-:W-:Y:S01]  /*b070*/  UIADD3 UR32, UP1, UR38, 0x1f0, URZ ;  /* 0x000001f026207890 */ /* 0x000fe2000ff3e03f */
[----:B------:R-:W-:Y:S01]  /*b080*/  R2UR UR17, R15 ;  /* 0x000000000f1172ca */ /* 0x000fe200000e0000 */
[----:B------:R-:W-:Y:S01]  /*b090*/  UIADD3 UR40, UP2, UR38, 0x2f0, URZ ;  /* 0x000002f026287890 */ /* 0x000fe2000ff5e03f */
[----:B------:R-:W-:Y:S01]  /*b0a0*/  R2UR UR20, R8 ;  /* 0x00000000081472ca */ /* 0x000fe200000e0000 */
[----:B------:R-:W-:Y:S01]  /*b0b0*/  UIADD3.X UR31, URZ, UR39, URZ, UP0, !UPT ;  /* 0x000000273f1f7290 */ /* 0x000fe200087fe43f */
[----:B------:R-:W-:Y:S01]  /*b0c0*/  R2UR UR18, R17 ;  /* 0x00000000111272ca */ /* 0x000fe200000e0000 */
[----:B------:R-:W-:Y:S01]  /*b0d0*/  UIADD3.X UR33, URZ, UR39, URZ, UP1, !UPT ;  /* 0x000000273f217290 */ /* 0x000fe20008ffe43f */
[----:B------:R-:W-:Y:S01]  /*b0e0*/  R2UR UR19, R13 ;  /* 0x000000000d1372ca */ /* 0x000fe200000e0000 */
[----:B------:R-:W-:Y:S01]  /*b0f0*/  ULEA UR24, UR24, UR23, 0xe ;  /* 0x0000001718187291 */ /* 0x000fe2000f8e703f */
[----:B------:R-:W-:Y:S01]  /*b100*/  R2UR UR11, R20 ;  /* 0x00000000140b72ca */ /* 0x000fe200000e0000 */
[----:B------:R-:W-:Y:S01]  /*b110*/  UIADD3 UR16, UR16, 0x180, URZ ;  /* 0x0000018010107890 */ /* 0x000fe2000fffe03f */
[----:B------:R-:W-:Y:S01]  /*b120*/  R2UR UR12, R19 ;  /* 0x00000000130c72ca */ /* 0x000fe200000e0000 */
[----:B------:R-:W-:Y:S01]  /*b130*/  UIADD3 UR8, UR8, 0x30180, URZ ;  /* 0x0003018008087890 */ /* 0x000fe2000fffe03f */
[----:B------:R-:W-:Y:S01]  /*b140*/  R2UR UR26, R16 ;  /* 0x00000000101a72ca */ /* 0x000fe200000e0000 */
[----:B------:R-:W-:Y:S01]  /*b150*/  VIADD R5, R5, 0x1 ;  /* 0x0000000105057836 */ /* 0x000fe20000000000 */
[----:B------:R-:W-:Y:S01]  /*b160*/  R2UR UR27, R9 ;  /* 0x00000000091b72ca */ /* 0x000fe200000e0000 */
[----:B------:R-:W-:Y:S01]  /*b170*/  UIADD3.X UR41, URZ, UR39, URZ, UP2, !UPT ;  /* 0x000000273f297290 */ /* 0x000fe200097fe43f */
[----:B------:R-:W-:Y:S01]  /*b180*/  ISETP.GT.AND P1, PT, R18, 0x1, PT ;  /* 0x000000011200780c */ /* 0x000fe20003f24270 */
[----:B------:R-:W-:Y:S01]  /*b190*/  UIADD3 UR24, UR25, UR24, URZ ;  /* 0x0000001819187290 */ /* 0x000fe2000fffe03f */
[----:B------:R-:W-:Y:S01]  /*b1a0*/  ISETP.NE.AND P0, PT, R5, 0x6, PT ;  /* 0x000000060500780c */ /* 0x000fe20003f05270 */
[----:B------:R-:W-:Y:S01]  /*b1b0*/  UMOV UR14, 0x0 ;  /* 0x00000000000e7882 */ /* 0x000fe20000000000 */
[----:B------:R-:W-:Y:S01]  /*b1c0*/  UMOV UR15, 0x10000000 ;  /* 0x10000000000f7882 */ /* 0x000fe20000000000 */
[----:B------:R-:W-:Y:S01]  /*b1d0*/  UMOV UR10, URZ ;  /* 0x0000003f000a7c82 */ /* 0x000fe20008000000 */
[----:B------:R-:W-:Y:S01]  /*b1e0*/  UMOV UR9, UR17 ;  /* 0x0000001100097c82 */ /* 0x000fe20008000000 */
[----:B------:R-:W-:Y:S01]  /*b1f0*/  UMOV UR13, UR20 ;  /* 0x00000014000d7c82 */ /* 0x000fe20008000000 */
[----:B------:R0:W-:Y:S01]  /*b200*/  UTMALDG.3D [UR16], [UR30], desc[UR14] ;  /* 0x00000e101e0075b4 */ /* 0x0001e20008011000 */
[----:B------:R-:W-:Y:S01]  /*b210*/  UMOV UR37, 0x30000 ;  /* 0x0003000000257882 */ /* 0x000fe20000000000 */
[----:B------:R-:W-:Y:S01]  /*b220*/  UMOV UR25, UR17 ;  /* 0x0000001100197c82 */ /* 0x000fe20008000000 */
[----:B------:R-:W-:Y:S01]  /*b230*/  UMOV UR28, UR20 ;  /* 0x00000014001c7c82 */ /* 0x000fe20008000000 */
[----:B------:R-:W-:Y:S01]  /*b240*/  SEL R7, RZ, 0x1, P0 ;  /* 0x00000001ff077807 */ /* 0x000fe20000000000 */
[----:B------:R-:W-:Y:S01]  /*b250*/  VIADD R19, R19, 0x1 ;  /* 0x0000000113137836 */ /* 0x000fe20000000000 */
[----:B------:R-:W-:Y:S01]  /*b260*/  SEL R5, R5, RZ, P0 ;  /* 0x000000ff05057207 */ /* 0x000fe20000000000 */
[----:B------:R-:W-:Y:S01]  /*b270*/  VIADD R17, R17, 0x40 ;  /* 0x0000004011117836 */ /* 0x000fe20000000000 */
[----:B------:R0:W-:Y:S01]  /*b280*/  UTMALDG.4D [UR8], [UR32], desc[UR14] ;  /* 0x00000e08200075b4 */ /* 0x0001e20008019000 */
[----:B------:R-:W-:Y:S01]  /*b290*/  LOP3.LUT R4, R4, R7, RZ, 0x3c, !PT ;  /* 0x0000000704047212 */ /* 0x000fe200078e3cff */
[----:B------:R-:W-:Y:S01]  /*b2a0*/  VIADD R16, R16, 0x80 ;  /* 0x0000008010107836 */ /* 0x000fe20000000000 */
[----:B------:R0:W-:Y:S02]  /*b2b0*/  UTMALDG.3D.MULTICAST [UR24], [UR40], UR37, desc[UR14] ;  /* 0x00000e18280073b4 */ /* 0x0001e40008011825 */
[----:B0-----:R-:W-:Y:S05]  /*b2c0*/  @P1 BRA `(.L_x_265) ;  /* 0xfffffffc000c1947 */ /* 0x001fea000383ffff */
.L_x_262:
[----:B------:R-:W-:Y:S05]  /*b2d0*/  BSYNC B1 ;  /* 0x0000000000017941 */ /* 0x000fea0003800000 */
.L_x_261:
[----:B------:R-:W-:Y:S01]  /*b2e0*/  LOP3.LUT P1, RZ, R12, 0xff, RZ, 0xc0, !PT ;  /* 0x000000ff0cff7812 */ /* 0x000fe2000782c0ff */
[----:B------:R-:W-:Y:S01]  /*b2f0*/  VIADD R6, R11, UR22 ;  /* 0x000000160b067c36 */ /* 0x000fe20008000000 */
[----:B------:R-:W-:Y:S01]  /*b300*/  ULDC.64 UR8, c[0x0][0x750] ;  /* 0x0001d40000087ab9 */ /* 0x000fe20000000a00 */
[----:B------:R-:W-:Y:S01]  /*b310*/  IMAD.U32 R8, RZ, RZ, UR22 ;  /* 0x00000016ff087e24 */ /* 0x000fe2000f8e00ff */
[----:B------:R-:W-:Y:S01]  /*b320*/  UISETP.GE.U32.AND UP0, UPT, UR22, 0x6, UPT ;  /* 0x000000061600788c */ /* 0x000fe2000bf06070 */
[----:B------:R-:W-:Y:S01]  /*b330*/  BSSY B1, `(.L_x_266) ;  /* 0x000006a000017945 */ /* 0x000fe20003800000 */
[----:B------:R-:W-:Y:S02]  /*b340*/  ISETP.GT.U32.AND P0, PT, R6, 0x5, PT ;  /* 0x000000050600780c */ /* 0x000fe40003f04070 */
[----:B------:R-:W-:Y:S02]  /*b350*/  PRMT R12, RZ, 0x7610, R12 ;  /* 0x00007610ff0c7816 */ /* 0x000fe4000000000c */
[----:B------:R-:W-:Y:S01]  /*b360*/  ISETP.LT.U32.AND P0, PT, R8, 0x6, P0 ;  /* 0x000000060800780c */ /* 0x000fe20000701070 */
[----:B------:R-:W-:Y:S01]  /*b370*/  IMAD.MOV.U32 R8, RZ, RZ, -0x1 ;  /* 0xffffffffff087424 */ /* 0x000fe200078e00ff */
[----:B------:R-:W-:Y:S01]  /*b380*/  PLOP3.LUT P2, PT, PT, PT, UP0, 0x80, 0x0 ;  /* 0x000000000000781c */ /* 0x000fe20003f4f008 */
[----:B------:R-:W0:Y:S01]  /*b390*/  @P1 S2R R5, SR_CgaCtaId ;  /* 0x0000000000051919 */ /* 0x000e220000008800 */
[----:B------:R-:W-:-:S04]  /*b3a0*/  @P1 MOV R4, 0x400 ;  /* 0x0000040000041802 */ /* 0x000fc80000000f00 */
[----:B0-----:R-:W-:Y:S01]  /*b3b0*/  @P1 LEA R7, R5, R4, 0x18 ;  /* 0x0000000405071211 */ /* 0x001fe200078ec0ff */
[----:B------:R-:W-:-:S03]  /*b3c0*/  IMAD.WIDE.U32 R4, R6, -0x55555555, RZ ;  /* 0xaaaaaaab06047825 */ /* 0x000fc600078e00ff */
[----:B------:R0:W-:Y:S01]  /*b3d0*/  @P1 SYNCS.ARRIVE.TRANS64.A1T0 RZ, [R7+URZ+0x78], RZ ;  /* 0x000078ff07ff19a7 */ /* 0x0001e2000810003f */
[----:B------:R-:W-:Y:S02]  /*b3e0*/  IADD3 R2, P1, R2, UR34, RZ ;  /* 0x0000002202027c10 */ /* 0x000fe4000ff3e0ff */
[----:B------:R-:W-:Y:S02]  /*b3f0*/  PRMT R4, RZ, 0x7610, R4 ;  /* 0x00007610ff047816 */ /* 0x000fe40000000004 */
[----:B------:R-:W-:Y:S02]  /*b400*/  IADD3.X R3, R3, UR29, RZ, P1, !PT ;  /* 0x0000001d03037c10 */ /* 0x000fe40008ffe4ff */
[----:B0-----:R-:W-:Y:S02]  /*b410*/  SHF.R.U32.HI R7, RZ, 0x2, R5 ;  /* 0x00000002ff077819 */ /* 0x001fe40000011605 */
[----:B------:R-:W-:Y:S02]  /*b420*/  SEL R5, RZ, 0x1, !P0 ;  /* 0x00000001ff057807 */ /* 0x000fe40004000000 */
[----:B------:R-:W-:Y:S01]  /*b430*/  ISETP.GE.U32.AND P0, PT, R2, UR8, PT ;  /* 0x0000000802007c0c */ /* 0x000fe2000bf06070 */
[----:B------:R-:W-:Y:S01]  /*b440*/  IMAD R11, R7, -0x6, R6 ;  /* 0xfffffffa070b7824 */ /* 0x000fe200078e0206 */
[----:B------:R-:W-:Y:S01]  /*b450*/  LOP3.LUT R10, R10, R5, RZ, 0x3c, !PT ;  /* 0x000000050a0a7212 */ /* 0x000fe200078e3cff */
[----:B------:R-:W-:Y:S01]  /*b460*/  IMAD.MOV.U32 R5, RZ, RZ, -0x1 ;  /* 0xffffffffff057424 */ /* 0x000fe200078e00ff */
[----:B------:R-:W-:Y:S01]  /*b470*/  ISETP.GE.U32.AND.EX P0, PT, R3, UR9, PT, P0 ;  /* 0x0000000903007c0c */ /* 0x000fe2000bf06100 */
[----:B------:R-:W-:Y:S01]  /*b480*/  IMAD.MOV.U32 R6, RZ, RZ, -0x1 ;  /* 0xffffffffff067424 */ /* 0x000fe200078e00ff */
[----:B------:R-:W-:-:S11]  /*b490*/  @P2 LOP3.LUT R10, R10, 0x1, R7, 0x78, !PT ;  /* 0x000000010a0a2812 */ /* 0x000fd600078e7807 */
[----:B------:R-:W-:Y:S05]  /*b4a0*/  @P0 BRA `(.L_x_267) ;  /* 0x0000000400480947 */ /* 0x000fea0003800000 */
[----:B------:R-:W-:Y:S01]  /*b4b0*/  ULDC.64 UR8, c[0x0][0x728] ;  /* 0x0001ca0000087ab9 */ /* 0x000fe20000000a00 */
[----:B------:R-:W0:Y:S01]  /*b4c0*/  S2R R14, SR_CTAID.X ;  /* 0x00000000000e7919 */ /* 0x000e220000002500 */
[----:B------:R-:W-:Y:S01]  /*b4d0*/  ISETP.NE.U32.AND P0, PT, RZ, UR8, PT ;  /* 0x00000008ff007c0c */ /* 0x000fe2000bf05070 */
[----:B------:R-:W-:Y:S01]  /*b4e0*/  ULDC UR11, c[0x0][0x730] ;  /* 0x0001cc00000b7ab9 */ /* 0x000fe20000000800 */
[----:B------:R-:W-:Y:S01]  /*b4f0*/  IMAD.MOV.U32 R4, RZ, RZ, R2 ;  /* 0x000000ffff047224 */ /* 0x000fe200078e0002 */
[----:B------:R-:W1:Y:S01]  /*b500*/  S2R R13, SR_CTAID.Y ;  /* 0x00000000000d7919 */ /* 0x000e620000002600 */
[----:B------:R-:W-:Y:S01]  /*b510*/  ISETP.NE.AND.EX P0, PT, RZ, UR9, PT, P0 ;  /* 0x00000009ff007c0c */ /* 0x000fe2000bf05300 */
[----:B------:R-:W-:-:S12]  /*b520*/  IMAD.MOV.U32 R5, RZ, RZ, R3 ;  /* 0x000000ffff057224 */ /* 0x000fd800078e0003 */
[----:B------:R-:W-:Y:S05]  /*b530*/  @!P0 BRA `(.L_x_268) ;  /* 0x0000000000288947 */ /* 0x000fea0003800000 */
[----:B------:R-:W-:Y:S02]  /*b540*/  ULDC UR10, c[0x0][0x734] ;  /* 0x0001cd00000a7ab9 */ /* 0x000fe40000000800 */
[----:B------:R-:W-:-:S05]  /*b550*/  IADD3 R9, P0, R2, UR10, RZ ;  /* 0x0000000a02097c10 */ /* 0x000fca000ff1e0ff */
[----:B------:R-:W-:-:S04]  /*b560*/  IMAD.X R15, RZ, RZ, R3, P0 ;  /* 0x000000ffff0f7224 */ /* 0x000fc800000e0603 */
[----:B------:R-:W-:-:S04]  /*b570*/  IMAD.WIDE.U32 R6, R15, UR8, RZ ;  /* 0x000000080f067c25 */ /* 0x000fc8000f8e00ff */
[----:B------:R-:W-:-:S04]  /*b580*/  IMAD.WIDE.U32 R6, P0, R9, UR9, R6 ;  /* 0x0000000909067c25 */ /* 0x000fc8000f800006 */
[----:B------:R-:W-:-:S04]  /*b590*/  IMAD.WIDE.U32 R8, R9, UR8, RZ ;  /* 0x0000000809087c25 */ /* 0x000fc8000f8e00ff */
[----:B------:R-:W-:Y:S01]  /*b5a0*/  IMAD.X R5, RZ, RZ, RZ, P0 ;  /* 0x000000ffff057224 */ /* 0x000fe200000e06ff */
[----:B------:R-:W-:Y:S01]  /*b5b0*/  IADD3 RZ, P0, R9, R6, RZ ;  /* 0x0000000609ff7210 */ /* 0x000fe20007f1e0ff */
[----:B------:R-:W-:-:S04]  /*b5c0*/  IMAD.MOV.U32 R4, RZ, RZ, R7 ;  /* 0x000000ffff047224 */ /* 0x000fc800078e0007 */
[----:B------:R-:W-:-:S08]  /*b5d0*/  IMAD.WIDE.U32.X R4, R15, UR9, R4, P0 ;  /* 0x000000090f047c25 */ /* 0x000fd000080e0404 */
.L_x_268:
[--C-:B------:R-:W-:Y:S01]  /*b5e0*/  SHF.R.U64 R8, R4, UR11, R5.reuse ;  /* 0x0000000b04087c19 */ /* 0x100fe20008001205 */
[----:B------:R-:W-:Y:S01]  /*b5f0*/  ULDC.64 UR8, c[0x0][0x720] ;  /* 0x0001c80000087ab9 */ /* 0x000fe20000000a00 */
[----:B------:R-:W-:Y:S01]  /*b600*/  SHF.R.U32.HI R4, RZ, UR11, R5 ;  /* 0x0000000bff047c19 */ /* 0x000fe20008011605 */
[----:B------:R-:W2:Y:S01]  /*b610*/  LDC R19, c[0x0][0x144] ;  /* 0x00005100ff137b82 */ /* 0x000ea20000000800 */
[----:B------:R-:W-:Y:S01]  /*b620*/  IADD3 R7, P0, RZ, -R8, RZ ;  /* 0x80000008ff077210 */ /* 0x000fe20007f1e0ff */
[----:B------:R-:W-:Y:S01]  /*b630*/  ULDC.64 UR12, c[0x0][0x740] ;  /* 0x0001d000000c7ab9 */ /* 0x000fe20000000a00 */
[----:B0-----:R-:W-:Y:S01]  /*b640*/  I2FP.F32.U32 R9, R14 ;  /* 0x0000000e00097245 */ /* 0x001fe20000201000 */
[----:B------:R-:W-:Y:S02]  /*b650*/  ULDC UR10, c[0x0][0x708] ;  /* 0x0001c200000a7ab9 */ /* 0x000fe40000000800 */
[----:B------:R-:W-:Y:S01]  /*b660*/  IMAD.X R4, RZ, RZ, ~R4, P0 ;  /* 0x000000ffff047224 */ /* 0x000fe200000e0e04 */
[----:B------:R-:W-:Y:S01]  /*b670*/  ISETP.NE.U32.AND P0, PT, RZ, UR12, PT ;  /* 0x0000000cff007c0c */ /* 0x000fe2000bf05070 */
[----:B------:R-:W0:Y:S02]  /*b680*/  LDC R16, c[0x0][0x148] ;  /* 0x00005200ff107b82 */ /* 0x000e240000000800 */
[----:B------:R-:W-:Y:S01]  /*b690*/  IMAD R6, R4, UR8, RZ ;  /* 0x0000000804067c24 */ /* 0x000fe2000f8e02ff */
[----:B------:R-:W-:Y:S01]  /*b6a0*/  ISETP.NE.AND.EX P0, PT, RZ, UR13, PT, P0 ;  /* 0x0000000dff007c0c */ /* 0x000fe2000bf05300 */
[----:B------:R-:W-:Y:S01]  /*b6b0*/  IMAD.WIDE.U32 R4, R7, UR8, R2 ;  /* 0x0000000807047c25 */ /* 0x000fe2000f8e0002 */
[----:B------:R-:W-:-:S03]  /*b6c0*/  ULDC UR8, c[0x0][0x150] ;  /* 0x0000540000087ab9 */ /* 0x000fc60000000800 */
[----:B------:R-:W-:Y:S02]  /*b6d0*/  IMAD R7, R7, UR9, R6 ;  /* 0x0000000907077c24 */ /* 0x000fe4000f8e0206 */
[----:B------:R-:W-:Y:S01]  /*b6e0*/  FMUL R6, R9, UR8 ;  /* 0x0000000809067c20 */ /* 0x000fe20008400000 */
[----:B------:R-:W-:Y:S01]  /*b6f0*/  ULDC UR8, c[0x0][0x718] ;  /* 0x0001c60000087ab9 */ /* 0x000fe20000000800 */
[----:B------:R-:W-:Y:S01]  /*b700*/  ULDC UR9, c[0x0][0x154] ;  /* 0x0000550000097ab9 */ /* 0x000fe20000000800 */
[----:B------:R-:W-:-:S03]  /*b710*/  IMAD.IADD R5, R5, 0x1, R7 ;  /* 0x0000000105057824 */ /* 0x000fc600078e0207 */
[----:B------:R-:W3:Y:S02]  /*b720*/  F2I.U32.TRUNC.NTZ R6, R6 ;  /* 0x0000000600067305 */ /* 0x000ee4000020f000 */
[----:B------:R-:W-:Y:S02]  /*b730*/  SHF.R.U64 R9, R4, UR8, R5 ;  /* 0x0000000804097c19 */ /* 0x000fe40008001205 */
[----:B-1----:R-:W-:-:S05]  /*b740*/  I2FP.F32.U32 R4, R13 ;  /* 0x0000000d00047245 */ /* 0x002fca0000201000 */
[----:B------:R-:W-:Y:S01]  /*b750*/  FMUL R7, R4, UR9 ;  /* 0x0000000904077c20 */ /* 0x000fe20008400000 */
[----:B------:R-:W-:Y:S01]  /*b760*/  SHF.R.U32.HI R4, RZ, UR8, R5 ;  /* 0x00000008ff047c19 */ /* 0x000fe20008011605 */
[----:B------:R-:W-:Y:S02]  /*b770*/  ULDC UR8, c[0x0][0x758] ;  /* 0x0001d60000087ab9 */ /* 0x000fe40000000800 */
[----:B------:R1:W4:Y:S01]  /*b780*/  F2I.U32.TRUNC.NTZ R20, R7 ;  /* 0x0000000700147305 */ /* 0x000322000020f000 */
[----:B------:R-:W-:Y:S01]  /*b790*/  SHF.R.U64 R18, R9, UR10, R4 ;  /* 0x0000000a09127c19 */ /* 0x000fe20008001204 */
[----:B---3--:R-:W-:Y:S01]  /*b7a0*/  IMAD.MOV R6, RZ, RZ, -R6 ;  /* 0x000000ffff067224 */ /* 0x008fe200078e0a06 */
[----:B------:R-:W-:-:S03]  /*b7b0*/  SHF.R.U32.HI R5, RZ, UR10, R4 ;  /* 0x0000000aff057c19 */ /* 0x000fc60008011604 */
[----:B--2---:R-:W-:Y:S01]  /*b7c0*/  IMAD R22, R19, R6, R14 ;  /* 0x0000000613167224 */ /* 0x004fe200078e020e */
[--C-:B------:R-:W-:Y:S02]  /*b7d0*/  SHF.R.U64 R15, R18, UR8, R5.reuse ;  /* 0x00000008120f7c19 */ /* 0x100fe40008001205 */
[----:B------:R-:W-:-:S03]  /*b7e0*/  SHF.R.U32.HI R17, RZ, UR8, R5 ;  /* 0x00000008ff117c19 */ /* 0x000fc60008011605 */
[----:B------:R-:W-:Y:S02]  /*b7f0*/  IMAD.MOV.U32 R4, RZ, RZ, R15 ;  /* 0x000000ffff047224 */ /* 0x000fe400078e000f */
[----:B------:R-:W-:Y:S01]  /*b800*/  IMAD.MOV.U32 R5, RZ, RZ, R17 ;  /* 0x000000ffff057224 */ /* 0x000fe200078e0011 */
[----:B01--4-:R-:W-:Y:S06]  /*b810*/  @!P0 BRA `(.L_x_269) ;  /* 0x0000000000288947 */ /* 0x013fec0003800000 */
[----:B------:R-:W-:Y:S02]  /*b820*/  ULDC UR8, c[0x0][0x74c] ;  /* 0x0001d30000087ab9 */ /* 0x000fe40000000800 */
[----:B------:R-:W-:-:S05]  /*b830*/  IADD3 R5, P0, R15, UR8, RZ ;  /* 0x000000080f057c10 */ /* 0x000fca000ff1e0ff */
[----:B------:R-:W-:-:S04]  /*b840*/  IMAD.X R17, RZ, RZ, R17, P0 ;  /* 0x000000ffff117224 */ /* 0x000fc800000e0611 */
[----:B------:R-:W-:-:S04]  /*b850*/  IMAD.WIDE.U32 R6, R17, UR12, RZ ;  /* 0x0000000c11067c25 */ /* 0x000fc8000f8e00ff */
[----:B------:R-:W-:-:S04]  /*b860*/  IMAD.WIDE.U32 R6, P0, R5, UR13, R6 ;  /* 0x0000000d05067c25 */ /* 0x000fc8000f800006 */
[----:B------:R-:W-:-:S04]  /*b870*/  IMAD.WIDE.U32 R4, R5, UR12, RZ ;  /* 0x0000000c05047c25 */ /* 0x000fc8000f8e00ff */
[----:B------:R-:W-:Y:S01]  /*b880*/  IMAD.MOV.U32 R4, RZ, RZ, R7 ;  /* 0x000000ffff047224 */ /* 0x000fe200078e0007 */
[----:B------:R-:W-:Y:S01]  /*b890*/  IADD3 RZ, P1, R5, R6, RZ ;  /* 0x0000000605ff7210 */ /* 0x000fe20007f3e0ff */
[----:B------:R-:W-:-:S04]  /*b8a0*/  IMAD.X R5, RZ, RZ, RZ, P0 ;  /* 0x000000ffff057224 */ /* 0x000fc800000e06ff */
[----:B------:R-:W-:-:S08]  /*b8b0*/  IMAD.WIDE.U32.X R4, R17, UR13, R4, P1 ;  /* 0x0000000d11047c25 */ /* 0x000fd000088e0404 */
.L_x_269:
[----:B------:R-:W-:Y:S01]  /*b8c0*/  ULDC UR8, c[0x0][0x748] ;  /* 0x0001d20000087ab9 */ /* 0x000fe20000000800 */
[----:B------:R-:W-:Y:S01]  /*b8d0*/  IMAD.MOV R20, RZ, RZ, -R20 ;  /* 0x000000ffff147224 */ /* 0x000fe200078e0a14 */
[----:B------:R-:W-:Y:S01]  /*b8e0*/  SHF.R.U64 R5, R4, UR8, R5 ;  /* 0x0000000804057c19 */ /* 0x000fe20008001205 */
[----:B------:R-:W-:Y:S01]  /*b8f0*/  ULDC UR8, c[0x0][0x738] ;  /* 0x0001ce0000087ab9 */ /* 0x000fe20000000800 */
[----:B------:R-:W-:Y:S01]  /*b900*/  LOP3.LUT R4, R18, UR21, RZ, 0xc0, !PT ;  /* 0x0000001512047c12 */ /* 0x000fe2000f8ec0ff */
[----:B------:R-:W-:Y:S01]  /*b910*/  @P3 IMAD R22, R16, R20, R13 ;  /* 0x0000001410163224 */ /* 0x000fe200078e020d */
[----:B------:R-:W-:Y:S01]  /*b920*/  LOP3.LUT R14, R9, UR4, RZ, 0xc0, !PT ;  /* 0x00000004090e7c12 */ /* 0x000fe2000f8ec0ff */
[----:B------:R-:W-:Y:S01]  /*b930*/  IMAD.MOV R6, RZ, RZ, -R5 ;  /* 0x000000ffff067224 */ /* 0x000fe200078e0a05 */
[----:B------:R-:W-:Y:S01]  /*b940*/  ULDC UR9, c[0x0][0x710] ;  /* 0x0001c40000097ab9 */ /* 0x000fe20000000800 */
[----:B------:R-:W-:Y:S02]  /*b950*/  IMAD R5, R5, UR5, R4 ;  /* 0x0000000505057c24 */ /* 0x000fe4000f8e0204 */
[----:B------:R-:W-:Y:S01]  /*b960*/  IMAD R15, R6, UR8, R15 ;  /* 0x00000008060f7c24 */ /* 0x000fe2000f8e020f */
[----:B------:R-:W-:Y:S01]  /*b970*/  ULDC UR8, c[0x0][0x700] ;  /* 0x0001c00000087ab9 */ /* 0x000fe20000000800 */
[----:B------:R-:W-:-:S02]  /*b980*/  IMAD R5, R5, UR9, R22 ;  /* 0x0000000905057c24 */ /* 0x000fc4000f8e0216 */
[----:B------:R-:W-:Y:S02]  /*b990*/  IMAD R14, R15, UR8, R14 ;  /* 0x000000080f0e7c24 */ /* 0x000fe4000f8e020e */
[----:B------:R-:W-:-:S03]  /*b9a0*/  IMAD.MOV.U32 R4, RZ, RZ, 0x1 ;  /* 0x00000001ff047424 */ /* 0x000fc600078e00ff */
[----:B------:R-:W-:Y:S02]  /*b9b0*/  SEL R6, R14, R5, !P3 ;  /* 0x000000050e067207 */ /* 0x000fe40005800000 */
[----:B------:R-:W-:-:S07]  /*b9c0*/  SEL R5, R5, R14, !P3 ;  /* 0x0000000e05057207 */ /* 0x000fce0005800000 */
.L_x_267:
[----:B------:R-:W-:Y:S05]  /*b9d0*/  BSYNC B1 ;  /* 0x0000000000017941 */ /* 0x000fea0003800000 */
.L_x_266:
[----:B------:R-:W-:-:S13]  /*b9e0*/  LOP3.LUT P0, RZ, R4, 0xff, RZ, 0xc0, !PT ;  /* 0x000000ff04ff7812 */ /* 0x000fda000780c0ff */
[----:B------:R-:W-:Y:S05]  /*b9f0*/  @P0 BRA `(.L_x_270) ;  /* 0xfffffff400040947 */ /* 0x000fea000383ffff */
[----:B------:R-:W-:Y:S05]  /*ba00*/  BSYNC B0 ;  /* 0x0000000000007941 */ /* 0x000fea0003800000 */
.L_x_259:
[----:B------:R-:W-:-:S03]  /*ba10*/  UMOV UR8, 0xffffffff ;  /* 0xffffffff00087882 */ /* 0x000fc60000000000 */
[----:B------:R-:W-:Y:S05]  /*ba20*/  BRA.DIV UR8, `(.L_x_271) ;  /* 0x0000000608507947 */ /* 0x000fea000b800000 */
[----:B------:R-:W-:-:S13]  /*ba30*/  ELECT P0, URZ, PT ;  /* 0x00000000003f782f */ /* 0x000fda0003800000 */
.L_x_287:
[----:B------:R-:W-:Y:S04]  /*ba40*/  BSSY B0, `(.L_x_272) ;  /* 0x000003e000007945 */ /* 0x000fe80003800000 */
[----:B------:R-:W-:Y:S05]  /*ba50*/  @!P0 BRA `(.L_x_273) ;  /* 0x0000000000f08947 */ /* 0x000fea0003800000 */
[----:B------:R-:W-:-:S04]  /*ba60*/  ULOP3.LUT UR8, UR6, 0x2, URZ, 0xfc, !UPT ;  /* 0x0000000206087892 */ /* 0x000fc8000f8efc3f */
[----:B------:R-:W-:-:S06]  /*ba70*/  UISETP.NE.AND UP0, UPT, UR8, 0x3, UPT ;  /* 0x000000030800788c */ /* 0x000fcc000bf05270 */
[----:B------:R-:W-:-:S13]  /*ba80*/  PLOP3.LUT P0, PT, PT, PT, UP0, 0x80, 0x0 ;  /* 0x000000000000781c */ /* 0x000fda0003f0f008 */
[----:B------:R-:W-:Y:S05]  /*ba90*/  @!P0 BRA `(.L_x_274) ;  /* 0x0000000000048947 */ /* 0x000fea0003800000 */
[----:B------:R-:W-:Y:S01]  /*baa0*/  BPT.TRAP 0x1 ;  /* 0x000000040000795c */ /* 0x000fe20000300000 */
.L_x_274:
[----:B------:R-:W0:Y:S01]  /*bab0*/  S2R R3, SR_CgaCtaId ;  /* 0x0000000000037919 */ /* 0x000e220000008800 */
[----:B------:R-:W-:Y:S02]  /*bac0*/  MOV R0, 0x400 ;  /* 0x0000040000007802 */ /* 0x000fe40000000f00 */
[----:B------:R-:W-:Y:S02]  /*bad0*/  SHF.L.U32 R2, R10, 0x1f, RZ ;  /* 0x0000001f0a027819 */ /* 0x000fe400000006ff */
[----:B0-----:R-:W-:-:S05]  /*bae0*/  LEA R0, R3, R0, 0x18 ;  /* 0x0000000003007211 */ /* 0x001fca00078ec0ff */
[----:B------:R-:W-:-:S04]  /*baf0*/  VIADD R0, R0, 0x30 ;  /* 0x0000003000007836 */ /* 0x000fc80000000000 */
[C---:B------:R-:W-:Y:S02]  /*bb00*/  IMAD R5, R11.reuse, 0x8, R0 ;  /* 0x000000080b057824 */ /* 0x040fe400078e0200 */
[----:B------:R-:W-:Y:S02]  /*bb10*/  VIADD R11, R11, 0x1 ;  /* 0x000000010b0b7836 */ /* 0x000fe40000000000 */
[----:B------:R-:W0:Y:S03]  /*bb20*/  SYNCS.PHASECHK.TRANS64.TRYWAIT P0, [R5+URZ], R2 ;  /* 0x00000002050075a7 */ /* 0x000e26000800017f */
[----:B------:R-:W-:-:S04]  /*bb30*/  ISETP.NE.AND P1, PT, R11, 0x6, PT ;  /* 0x000000060b00780c */ /* 0x000fc80003f25270 */
[----:B------:R-:W-:Y:S02]  /*bb40*/  SEL R3, RZ, 0x1, P1 ;  /* 0x00000001ff037807 */ /* 0x000fe40000800000 */
[----:B------:R-:W-:Y:S02]  /*bb50*/  SEL R11, R11, RZ, P1 ;  /* 0x000000ff0b0b7207 */ /* 0x000fe40000800000 */
[----:B------:R-:W-:-:S03]  /*bb60*/  LOP3.LUT R10, R10, R3, RZ, 0x3c, !PT ;  /* 0x000000030a0a7212 */ /* 0x000fc600078e3cff */
[----:B------:R-:W-:Y:S01]  /*bb70*/  IMAD R7, R11, 0x8, R0 ;  /* 0x000000080b077824 */ /* 0x000fe200078e0200 */
[----:B------:R-:W-:Y:S01]  /*bb80*/  SHF.L.U32 R4, R10, 0x1f, RZ ;  /* 0x0000001f0a047819 */ /* 0x000fe200000006ff */
[----:B0-----:R-:W-:Y:S06]  /*bb90*/  @!P0 BRA `(.L_x_275) ;  /* 0x0000000400148947 */ /* 0x001fec0003800000 */
.L_x_288:
[----:B------:R-:W1:Y:S01]  /*bba0*/  SYNCS.PHASECHK.TRANS64.TRYWAIT P0, [R7+URZ], R4 ;  /* 0x00000004070075a7 */ /* 0x000e62000800017f */
[----:B0-----:R-:W-:-:S05]  /*bbb0*/  VIADD R2, R11, 0x1 ;  /* 0x000000010b027836 */ /* 0x001fca0000000000 */
[----:B------:R-:W-:-:S04]  /*bbc0*/  ISETP.NE.AND P1, PT, R2, 0x6, PT ;  /* 0x000000060200780c */ /* 0x000fc80003f25270 */
[----:B------:R-:W-:Y:S02]  /*bbd0*/  SEL R3, RZ, 0x1, P1 ;  /* 0x00000001ff037807 */ /* 0x000fe40000800000 */
[----:B------:R-:W-:Y:S02]  /*bbe0*/  SEL R9, R2, RZ, P1 ;  /* 0x000000ff02097207 */ /* 0x000fe40000800000 */
[----:B------:R-:W-:-:S03]  /*bbf0*/  LOP3.LUT R10, R10, R3, RZ, 0x3c, !PT ;  /* 0x000000030a0a7212 */ /* 0x000fc600078e3cff */
[----:B------:R-:W-:Y:S01]  /*bc00*/  IMAD R6, R9, 0x8, R0 ;  /* 0x0000000809067824 */ /* 0x000fe200078e0200 */
[----:B------:R-:W-:Y:S01]  /*bc10*/  SHF.L.U32 R5, R10, 0x1f, RZ ;  /* 0x0000001f0a057819 */ /* 0x000fe200000006ff */
[----:B-1----:R-:W-:Y:S06]  /*bc20*/  @!P0 BRA `(.L_x_276) ;  /* 0x0000000400048947 */ /* 0x002fec0003800000 */
.L_x_289:
[----:B------:R-:W1:Y:S01]  /*bc30*/  SYNCS.PHASECHK.TRANS64.TRYWAIT P0, [R6+URZ], R5 ;  /* 0x00000005060075a7 */ /* 0x000e62000800017f */
[----:B------:R-:W-:-:S05]  /*bc40*/  VIADD R2, R9, 0x1 ;  /* 0x0000000109027836 */ /* 0x000fca0000000000 */
[----:B------:R-:W-:-:S04]  /*bc50*/  ISETP.NE.AND P1, PT, R2, 0x6, PT ;  /* 0x000000060200780c */ /* 0x000fc80003f25270 */
[----:B------:R-:W-:Y:S02]  /*bc60*/  SEL R3, RZ, 0x1, P1 ;  /* 0x00000001ff037807 */ /* 0x000fe40000800000 */
[----:B0-----:R-:W-:Y:S02]  /*bc70*/  SEL R7, R2, RZ, P1 ;  /* 0x000000ff02077207 */ /* 0x001fe40000800000 */
[----:B------:R-:W-:-:S03]  /*bc80*/  LOP3.LUT R10, R10, R3, RZ, 0x3c, !PT ;  /* 0x000000030a0a7212 */ /* 0x000fc600078e3cff */
[----:B------:R-:W-:Y:S01]  /*bc90*/  IMAD R9, R7, 0x8, R0 ;  /* 0x0000000807097824 */ /* 0x000fe200078e0200 */
[----:B------:R-:W-:Y:S01]  /*bca0*/  SHF.L.U32 R4, R10, 0x1f, RZ ;  /* 0x0000001f0a047819 */ /* 0x000fe200000006ff */
[----:B-1----:R-:W-:Y:S06]  /*bcb0*/  @!P0 BRA `(.L_x_277) ;  /* 0x0000000000f48947 */ /* 0x002fec0003800000 */
.L_x_290:
[----:B------:R-:W1:Y:S01]  /*bcc0*/  SYNCS.PHASECHK.TRANS64.TRYWAIT P0, [R9+URZ], R4 ;  /* 0x00000004090075a7 */ /* 0x000e62000800017f */
[----:B------:R-:W-:-:S05]  /*bcd0*/  VIADD R2, R7, 0x1 ;  /* 0x0000000107027836 */ /* 0x000fca0000000000 */
[----:B------:R-:W-:-:S04]  /*bce0*/  ISETP.NE.AND P1, PT, R2, 0x6, PT ;  /* 0x000000060200780c */ /* 0x000fc80003f25270 */
[----:B------:R-:W-:Y:S02]  /*bcf0*/  SEL R3, RZ, 0x1, P1 ;  /* 0x00000001ff037807 */ /* 0x000fe40000800000 */
[----:B------:R-:W-:Y:S02]  /*bd00*/  SEL R7, R2, RZ, P1 ;  /* 0x000000ff02077207 */ /* 0x000fe40000800000 */
[----:B------:R-:W-:-:S03]  /*bd10*/  LOP3.LUT R11, R10, R3, RZ, 0x3c, !PT ;  /* 0x000000030a0b7212 */ /* 0x000fc600078e3cff */
[----:B0-----:R-:W-:Y:S01]  /*bd20*/  IMAD R6, R7, 0x8, R0 ;  /* 0x0000000807067824 */ /* 0x001fe200078e0200 */
[----:B------:R-:W-:Y:S01]  /*bd30*/  SHF.L.U32 R5, R11, 0x1f, RZ ;  /* 0x0000001f0b057819 */ /* 0x000fe200000006ff */
[----:B-1----:R-:W-:Y:S06]  /*bd40*/  @!P0 BRA `(.L_x_278) ;  /* 0x0000000000e48947 */ /* 0x002fec0003800000 */
.L_x_291:
[----:B------:R-:W1:Y:S01]  /*bd50*/  SYNCS.PHASECHK.TRANS64.TRYWAIT P0, [R6+URZ], R5 ;  /* 0x00000005060075a7 */ /* 0x000e62000800017f */
[----:B------:R-:W-:-:S05]  /*bd60*/  VIADD R2, R7, 0x1 ;  /* 0x0000000107027836 */ /* 0x000fca0000000000 */
[----:B------:R-:W-:-:S04]  /*bd70*/  ISETP.NE.AND P1, PT, R2, 0x6, PT ;  /* 0x000000060200780c */ /* 0x000fc80003f25270 */
[----:B0-----:R-:W-:Y:S02]  /*bd80*/  SEL R4, RZ, 0x1, P1 ;  /* 0x00000001ff047807 */ /* 0x001fe40000800000 */
[----:B------:R-:W-:Y:S02]  /*bd90*/  SEL R3, R2, RZ, P1 ;  /* 0x000000ff02037207 */ /* 0x000fe40000800000 */
[----:B------:R-:W-:Y:S01]  /*bda0*/  LOP3.LUT R4, R11, R4, RZ, 0x3c, !PT ;  /* 0x000000040b047212 */ /* 0x000fe200078e3cff */
[----:B-1----:R-:W-:Y:S06]  /*bdb0*/  @!P0 BRA `(.L_x_279) ;  /* 0x0000000000dc8947 */ /* 0x002fec0003800000 */
.L_x_292:
[----:B------:R-:W-:Y:S01]  /*bdc0*/  IMAD R3, R3, 0x8, R0 ;  /* 0x0000000803037824 */ /* 0x000fe200078e0200 */
[----:B------:R-:W-:-:S07]  /*bdd0*/  SHF.L.U32 R0, R4, 0x1f, RZ ;  /* 0x0000001f04007819 */ /* 0x000fce00000006ff */
.L_x_280:
[----:B-1----:R1:W2:Y:S02]  /*bde0*/  SYNCS.PHASECHK.TRANS64.TRYWAIT P0, [R3+URZ], R0 ;  /* 0x00000000030075a7 */ /* 0x0022a4000800017f */
[----:B--2---:R-:W-:Y:S05]  /*bdf0*/  @!P0 NANOSLEEP.SYNCS 0x989680 ;  /* 0x009896800000895d */ /* 0x004fea0003900000 */
[----:B------:R-:W2:Y:S02]  /*be00*/  @!P0 SYNCS.PHASECHK.TRANS64 P0, [R3+URZ], R0 ;  /* 0x00000000030085a7 */ /* 0x000ea4000800007f */
[----:B--2---:R-:W-:Y:S05]  /*be10*/  @!P0 BRA `(.L_x_280) ;  /* 0xfffffffc00f08947 */ /* 0x004fea000383ffff */
.L_x_273:
[----:B------:R-:W-:Y:S05]  /*be20*/  BSYNC B0 ;  /* 0x0000000000007941 */ /* 0x000fea0003800000 */
.L_x_272:
[----:B------:R-:W-:Y:S05]  /*be30*/  EXIT ;  /* 0x000000000000794d */ /* 0x000fea0003800000 */
.L_x_21:
[----:B-1----:R-:W-:-:S04]  /*be40*/  IMAD.U32 R14, RZ, RZ, UR8 ;  /* 0x00000008ff0e7e24 */ /* 0x002fc8000f8e00ff */
[----:B------:R1:W2:Y:S03]  /*be50*/  SYNCS.PHASECHK.TRANS64.TRYWAIT P0, [R14+URZ], R15 ;  /* 0x0000000f0e0075a7 */ /* 0x0002a6000800017f */
[----:B--2---:R-:W-:Y:S05]  /*be60*/  @!P0 NANOSLEEP.SYNCS 0x989680 ;  /* 0x009896800000895d */ /* 0x004fea0003900000 */
[----:B------:R-:W2:Y:S02]  /*be70*/  @!P0 SYNCS.PHASECHK.TRANS64 P0, [R14+URZ], R15 ;  /* 0x0000000f0e0085a7 */ /* 0x000ea4000800007f */
[----:B--2---:R-:W-:Y:S05]  /*be80*/  @!P0 BRA `(.L_x_21) ;  /* 0xfffffffc00ec8947 */ /* 0x004fea000383ffff */
[----:B------:R-:W-:Y:S05]  /*be90*/  BRA `(.L_x_20) ;  /* 0xffffff5800c07947 */ /* 0x000fea000383ffff */
.L_x_260:
[----:B------:R-:W-:Y:S01]  /*bea0*/  BSSY B1, `(.L_x_281) ;  /* 0x0000006000017945 */ /* 0x000fe20003800000 */
[----:B------:R-:W-:-:S07]  /*beb0*/  IMAD.MOV.U32 R4, RZ, RZ, -0x1 ;  /* 0xffffffffff047424 */ /* 0x000fce00078e00ff */
[----:B------:R-:W-:Y:S05]  /*bec0*/  WARPSYNC.COLLECTIVE R4, `(.L_x_282) ;  /* 0x00000000040c7348 */ /* 0x000fea0003c00000 */
[----:B------:R-:W-:Y:S02]  /*bed0*/  ELECT P0, UR62, PT ;  /* 0x00000000003e782f */ /* 0x000fe40003800000 */
[----:B------:R-:W-:Y:S01]  /*bee0*/  MOV R4, UR62 ;  /* 0x0000003e00047c02 */ /* 0x000fe20008000f00 */
[----:B------:R-:W-:Y:S10]  /*bef0*/  ENDCOLLECTIVE ;  /* 0x000000000000791b */ /* 0x000ff40003800000 */
.L_x_282:
[----:B------:R-:W-:Y:S05]  /*bf00*/  BSYNC B1 ;  /* 0x0000000000017941 */ /* 0x000fea0003800000 */
.L_x_281:
[----:B------:R-:W-:Y:S05]  /*bf10*/  BRA `(.L_x_283) ;  /* 0xffffffec00c87947 */ /* 0x000fea000383ffff */
.L_x_263:
[----:B-1----:R1:W2:Y:S02]  /*bf20*/  SYNCS.PHASECHK.TRANS64.TRYWAIT P0, [R15+URZ+0x30], R6 ;  /* 0x000030060f0075a7 */ /* 0x0022a4000800017f */
[----:B--2---:R-:W-:Y:S05]  /*bf30*/  @!P0 NANOSLEEP.SYNCS 0x989680 ;  /* 0x009896800000895d */ /* 0x004fea0003900000 */
[----:B------:R-:W2:Y:S02]  /*bf40*/  @!P0 SYNCS.PHASECHK.TRANS64 P0, [R15+URZ+0x30], R6 ;  /* 0x000030060f0085a7 */ /* 0x000ea4000800007f */
[----:B--2---:R-:W-:Y:S05]  /*bf50*/  @!P0 BRA `(.L_x_263) ;  /* 0xfffffffc00f08947 */ /* 0x004fea000383ffff */
[----:B------:R-:W-:Y:S05]  /*bf60*/  BRA `(.L_x_284) ;  /* 0xfffffff000087947 */ /* 0x000fea000383ffff */
.L_x_271:
[----:B------:R-:W-:Y:S01]  /*bf70*/  BSSY B0, `(.L_x_285) ;  /* 0x0000006000007945 */ /* 0x000fe20003800000 */
[----:B------:R-:W-:-:S07]  /*bf80*/  IMAD.MOV.U32 R4, RZ, RZ, -0x1 ;  /* 0xffffffffff047424 */ /* 0x000fce00078e00ff */
[----:B------:R-:W-:Y:S05]  /*bf90*/  WARPSYNC.COLLECTIVE R4, `(.L_x_286) ;  /* 0x00000000040c7348 */ /* 0x000fea0003c00000 */
[----:B------:R-:W-:Y:S02]  /*bfa0*/  ELECT P0, UR62, PT ;  /* 0x00000000003e782f */ /* 0x000fe40003800000 */
[----:B------:R-:W-:Y:S01]  /*bfb0*/  MOV R4, UR62 ;  /* 0x0000003e00047c02 */ /* 0x000fe20008000f00 */
[----:B------:R-:W-:Y:S10]  /*bfc0*/  ENDCOLLECTIVE ;  /* 0x000000000000791b */ /* 0x000ff40003800000 */
.L_x_286:
[----:B------:R-:W-:Y:S05]  /*bfd0*/  BSYNC B0 ;  /* 0x0000000000007941 */ /* 0x000fea0003800000 */
.L_x_285:
[----:B------:R-:W-:Y:S05]  /*bfe0*/  BRA `(.L_x_287) ;  /* 0xfffffff800947947 */ /* 0x000fea000383ffff */
.L_x_275:
[----:B0-----:R0:W1:Y:S02]  /*bff0*/  SYNCS.PHASECHK.TRANS64.TRYWAIT P0, [R5+URZ], R2 ;  /* 0x00000002050075a7 */ /* 0x001064000800017f */
[----:B-1----:R-:W-:Y:S05]  /*c000*/  @!P0 NANOSLEEP.SYNCS 0x989680 ;  /* 0x009896800000895d */ /* 0x002fea0003900000 */
[----:B------:R-:W1:Y:S02]  /*c010*/  @!P0 SYNCS.PHASECHK.TRANS64 P0, [R5+URZ], R2 ;  /* 0x00000002050085a7 */ /* 0x000e64000800007f */
[----:B-1----:R-:W-:Y:S05]  /*c020*/  @!P0 BRA `(.L_x_275) ;  /* 0xfffffffc00f08947 */ /* 0x002fea000383ffff */
[----:B------:R-:W-:Y:S05]  /*c030*/  BRA `(.L_x_288) ;  /* 0xfffffff800d87947 */ /* 0x000fea000383ffff */
.L_x_276:
[----:B0-----:R0:W1:Y:S02]  /*c040*/  SYNCS.PHASECHK.TRANS64.TRYWAIT P0, [R7+URZ], R4 ;  /* 0x00000004070075a7 */ /* 0x001064000800017f */
[----:B-1----:R-:W-:Y:S05]  /*c050*/  @!P0 NANOSLEEP.SYNCS 0x989680 ;  /* 0x009896800000895d */ /* 0x002fea0003900000 */
[----:B------:R-:W1:Y:S02]  /*c060*/  @!P0 SYNCS.PHASECHK.TRANS64 P0, [R7+URZ], R4 ;  /* 0x00000004070085a7 */ /* 0x000e64000800007f */
[----:B-1----:R-:W-:Y:S05]  /*c070*/  @!P0 BRA `(.L_x_276) ;  /* 0xfffffffc00f08947 */ /* 0x002fea000383ffff */
[----:B------:R-:W-:Y:S05]  /*c080*/  BRA `(.L_x_289) ;  /* 0xfffffff800e87947 */ /* 0x000fea000383ffff */
.L_x_277:
[----:B0-----:R0:W1:Y:S02]  /*c090*/  SYNCS.PHASECHK.TRANS64.TRYWAIT P0, [R6+URZ], R5 ;  /* 0x00000005060075a7 */ /* 0x001064000800017f */
[----:B-1----:R-:W-:Y:S05]  /*c0a0*/  @!P0 NANOSLEEP.SYNCS 0x989680 ;  /* 0x009896800000895d */ /* 0x002fea0003900000 */
[----:B------:R-:W1:Y:S02]  /*c0b0*/  @!P0 SYNCS.PHASECHK.TRANS64 P0, [R6+URZ], R5 ;  /* 0x00000005060085a7 */ /* 0x000e64000800007f */
[----:B-1----:R-:W-:Y:S05]  /*c0c0*/  @!P0 BRA `(.L_x_277) ;  /* 0xfffffffc00f08947 */ /* 0x002fea000383ffff */
[----:B------:R-:W-:Y:S05]  /*c0d0*/  BRA `(.L_x_290) ;  /* 0xfffffff800f87947 */ /* 0x000fea000383ffff */
.L_x_278:
[----:B0-----:R0:W1:Y:S02]  /*c0e0*/  SYNCS.PHASECHK.TRANS64.TRYWAIT P0, [R9+URZ], R4 ;  /* 0x00000004090075a7 */ /* 0x001064000800017f */
[----:B-1----:R-:W-:Y:S05]  /*c0f0*/  @!P0 NANOSLEEP.SYNCS 0x989680 ;  /* 0x009896800000895d */ /* 0x002fea0003900000 */
[----:B------:R-:W1:Y:S02]  /*c100*/  @!P0 SYNCS.PHASECHK.TRANS64 P0, [R9+URZ], R4 ;  /* 0x00000004090085a7 */ /* 0x000e64000800007f */
[----:B-1----:R-:W-:Y:S05]  /*c110*/  @!P0 BRA `(.L_x_278) ;  /* 0xfffffffc00f08947 */ /* 0x002fea000383ffff */
[----:B------:R-:W-:Y:S05]  /*c120*/  BRA `(.L_x_291) ;  /* 0xfffffffc00087947 */ /* 0x000fea000383ffff */
.L_x_279:
[----:B0-----:R0:W1:Y:S02]  /*c130*/  SYNCS.PHASECHK.TRANS64.TRYWAIT P0, [R6+URZ], R5 ;  /* 0x00000005060075a7 */ /* 0x001064000800017f */
[----:B-1----:R-:W-:Y:S05]  /*c140*/  @!P0 NANOSLEEP.SYNCS 0x989680 ;  /* 0x009896800000895d */ /* 0x002fea0003900000 */
[----:B------:R-:W1:Y:S02]  /*c150*/  @!P0 SYNCS.PHASECHK.TRANS64 P0, [R6+URZ], R5 ;  /* 0x00000005060085a7 */ /* 0x000e64000800007f */
[----:B-1----:R-:W-:Y:S05]  /*c160*/  @!P0 BRA `(.L_x_279) ;  /* 0xfffffffc00f08947 */ /* 0x002fea000383ffff */
[----:B------:R-:W-:Y:S05]  /*c170*/  BRA `(.L_x_292) ;  /* 0xfffffffc00107947 */ /* 0x000fea000383ffff */
.L_x_293:
[----:B------:R-:W-:-:S00]  /*c180*/  BRA `(.L_x_293) ;  /* 0xfffffffc00fc7947 */ /* 0x000fc0000383ffff */
[----:B------:R-:W-:-:S00]  /*c190*/  NOP ;  /* 0x0000000000007918 */ /* 0x000fc00000000000 */
        /* <DEDUP_REMOVED lines=14> */
.L_x_294:


//--------------------- .nv.shared._ZN7cutlass13device_kernelINS_4gemm6kernel13GemmUniversalIN4cute5tupleIJiiiiEEENS1_10collective13CollectiveMmaINS1_40MainloopSm90TmaGmmaWarpSpecializedSparseILi6ENS5_IJNS4_1CILi2EEENSA_ILi1EEESC_EEENS1_35KernelTmaWarpSpecializedCooperativeEEENS5_IJNSA_ILi256EEENSA_ILi128EEESH_EEEaNS5_IJNS4_6LayoutINS5_IJiNS5_IJSB_iEEEiEEENS5_IJlNS5_IJSC_SB_EEElEEEEENSJ_INS5_IJNS5_IJNSA_ILi64EEEiEEENS5_IJSH_iEEEiEEENS5_IJNS5_IJSH_NSA_ILi8192EEEEEENS5_IJSC_lEEElEEEEEEEEaNS5_IJlSC_lEEENS4_8TiledMMAINS4_8MMA_AtomIJNS4_4SM904GMMA6SPARSE28GMMA_64x128x64_S32S8S8_SS_TNILNS13_9SparseSelE0EEEEEENSJ_ISD_NS5_IJSC_NSA_ILi0EEES19_EEEEENS5_IJNS4_10UnderscoreES1C_S1C_EEEEENS4_13SM90_TMA_LOADENS4_14ComposedLayoutINS4_7SwizzleILi2ELi4ELi3EEENS4_25smem_sparse_ptr_flag_bitsILi2ELi8EEENSJ_INS5_IJNS5_IJSC_NSA_ILi8EEEEEENS5_IJSB_SP_EEEEEENS5_IJNS5_IJS19_SH_EEESM_EEEEEEEvNS4_8identityENS4_23SM90_TMA_LOAD_MULTICASTENS1G_INS1H_ILi3ELi4ELi3EEENS4_18smem_ptr_flag_bitsILi8EEENSJ_INS5_IJS1L_SH_EEENS5_IJSH_SC_EEEEEEEvS1T_EENS_8epilogue10collective6detail29Sm90TmaWarpSpecializedAdapterINS24_15DefaultEpilogueIiNS5_IJSC_llEEES28_NS23_6thread17LinearCombinationIiLi1EiiLNS29_9ScaleType4KindE0ELNS_15FloatRoundStyleE2EiEENS1_15EpilogueDefaultEEEEEvvEEEEvNT_6ParamsE --------------------------
	.section	.nv.shared._ZN7cutlass13device_kernelINS_4gemm6kernel13GemmUniversalIN4cute5tupleIJiiiiEEENS1_10collective13CollectiveMmaINS1_40MainloopSm90TmaGmmaWarpSpecializedSparseILi6ENS5_IJNS4_1CILi2EEENSA_ILi1EEESC_EEENS1_35KernelTmaWarpSpecializedCooperativeEEENS5_IJNSA_ILi256EEENSA_ILi128EEESH_EEEaNS5_IJNS4_6LayoutINS5_IJiNS5_IJSB_iEEEiEEENS5_IJlNS5_IJSC_SB_EEElEEEEENSJ_INS5_IJNS5_IJNSA_ILi64EEEiEEENS5_IJSH_iEEEiEEENS5_IJNS5_IJSH_NSA_ILi8192EEEEEENS5_IJSC_lEEElEEEEEEEEaNS5_IJlSC_lEEENS4_8TiledMMAINS4_8MMA_AtomIJNS4_4SM904GMMA6SPARSE28GMMA_64x128x64_S32S8S8_SS_TNILNS13_9SparseSelE0EEEEEENSJ_ISD_NS5_IJSC_NSA_ILi0EEES19_EEEEENS5_IJNS4_10UnderscoreES1C_S1C_EEEEENS4_13SM90_TMA_LOADENS4_14ComposedLayoutINS4_7SwizzleILi2ELi4ELi3EEENS4_25smem_sparse_ptr_flag_bitsILi2ELi8EEENSJ_INS5_IJNS5_IJSC_NSA_ILi8EEEEEENS5_IJSB_SP_EEEEEENS5_IJNS5_IJS19_SH_EEESM_EEEEEEEvNS4_8identityENS4_23SM90_TMA_LOAD_MULTICASTENS1G_INS1H_ILi3ELi4ELi3EEENS4_18smem_ptr_flag_bitsILi8EEENSJ_INS5_IJS1L_SH_EEENS5_IJSH_SC_EEEEEEEvS1T_EENS_8epilogue10collective6detail29Sm90TmaWarpSpecializedAdapterINS24_15DefaultEpilogueIiNS5_IJSC_llEEES28_NS23_6thread17LinearCombinationIiLi1EiiLNS29_9ScaleType4KindE0ELNS_15FloatRoundStyleE2EiEENS1_15EpilogueDefaultEEEEEvvEEEEvNT_6ParamsE,"aw",@nobits
	.sectionflags	@""
	.align	16
	.zero		1024


//--------------------- .nv.shared.reserved.0     --------------------------
	.section	.nv.shared.reserved.0,"aw",@nobits
	.weak		__nv_reservedSMEM_offset_0_alias
	.size		__nv_reservedSMEM_offset_0_alias, 0, 0
	.other		__nv_reservedSMEM_offset_0_alias,@"STO_CUDA_RESERVED_SHARED STV_DEFAULT"
__nv_reservedSMEM_offset_0_alias:
	.zero		0


//--------------------- .nv.global                --------------------------
	.section	.nv.global,"aw",@nobits
.nv.global:
	.type		_ZN39_INTERNAL_dab3edd4_4_k_cu_6aaa73cc_25984cute1_E,@object
	.size		_ZN39_INTERNAL_dab3edd4_4_k_cu_6aaa73cc_25984cute1_E,(_ZN39_INTERNAL_dab3edd4_4_k_cu_6aaa73cc_25984cuda3std3__45__cpo6cbeginE - _ZN39_INTERNAL_dab3edd4_4_k_cu_6aaa73cc_25984cute1_E)
_ZN39_INTERNAL_dab3edd4_4_k_cu_6aaa73cc_25984cute1_E:
	.zero		1
	.type		_ZN39_INTERNAL_dab3edd4_4_k_cu_6aaa73cc_25984cuda3std3__45__cpo6cbeginE,@object
	.size		_ZN39_INTERNAL_dab3edd4_4_k_cu_6aaa73cc_25984cuda3std3__45__cpo6cbeginE,(_ZN39_INTERNAL_dab3edd4_4_k_cu_6aaa73cc_25984cuda3std3__48in_placeE - _ZN39_INTERNAL_dab3edd4_4_k_cu_6aaa73cc_25984cuda3std3__45__cpo6cbeginE)
_ZN39_INTERNAL_dab3edd4_4_k_cu_6aaa73cc_25984cuda3std3__45__cpo6cbeginE:
	.zero		1
	.type		_ZN39_INTERNAL_dab3edd4_4_k_cu_6aaa73cc_25984cuda3std3__48in_placeE,@object
	.size		_ZN39_INTERNAL_dab3edd4_4_k_cu_6aaa73cc_25984cuda3std3__48in_placeE,(_ZN39_INTERNAL_dab3edd4_4_k_cu_6aaa73cc_25984cuda3std6ranges3__45__cpo9iter_moveE - _ZN39_INTERNAL_dab3edd4_4_k_cu_6aaa73cc_25984cuda3std3__48in_placeE)
_ZN39_INTERNAL_dab3edd4_4_k_cu_6aaa73cc_25984cuda3std3__48in_placeE:
	.zero		1
	.type		_ZN39_INTERNAL_dab3edd4_4_k_cu_6aaa73cc_25984cuda3std6ranges3__45__cpo9iter_moveE,@object
	.size		_ZN39_INTERNAL_dab3edd4_4_k_cu_6aaa73cc_25984cuda3std6ranges3__45__cpo9iter_moveE,(_ZN39_INTERNAL_dab3edd4_4_k_cu_6aaa73cc_25984cuda3std3__45__cpo5beginE - _ZN39_INTERNAL_dab3edd4_4_k_cu_6aaa73cc_25984cuda3std6ranges3__45__cpo9iter_moveE)
_ZN39_INTERNAL_dab3edd4_4_k_cu_6aaa73cc_25984cuda3std6ranges3__45__cpo9iter_moveE:
	.zero		1
	.type		_ZN39_INTERNAL_dab3edd4_4_k_cu_6aaa73cc_25984cuda3std3__45__cpo5beginE,@object
	.size		_ZN39_INTERNAL_dab3edd4_4_k_cu_6aaa73cc_25984cuda3std3__45__cpo5beginE,(_ZN39_INTERNAL_dab3edd4_4_k_cu_6aaa73cc_25984cuda3std3__441_GLOBAL__N__dab3edd4_4_k_cu_6aaa73cc_25986ignoreE - _ZN39_INTERNAL_dab3edd4_4_k_cu_6aaa73cc_25984cuda3std3__45__cpo5beginE)
_ZN39_INTERNAL_dab3edd4_4_k_cu_6aaa73cc_25984cuda3std3__45__cpo5beginE:
	.zero		1
	.type		_ZN39_INTERNAL_dab3edd4_4_k_cu_6aaa73cc_25984cuda3std3__441_GLOBAL__N__dab3edd4_4_k_cu_6aaa73cc_25986ignoreE,@object
	.size		_ZN39_INTERNAL_dab3edd4_4_k_cu_6aaa73cc_25984cuda3std3__441_GLOBAL__N__dab3edd4_4_k_cu_6aaa73cc_25986ignoreE,(_ZN39_INTERNAL_dab3edd4_4_k_cu_6aaa73cc_25984cute7productE - _ZN39_INTERNAL_dab3edd4_4_k_cu_6aaa73cc_25984cuda3std3__441_GLOBAL__N__dab3edd4_4_k_cu_6aaa73cc_25986ignoreE)
_ZN39_INTERNAL_dab3edd4_4_k_cu_6aaa73cc_25984cuda3std3__441_GLOBAL__N__dab3edd4_4_k_cu_6aaa73cc_25986ignoreE:
	.zero		1
	.type		_ZN39_INTERNAL_dab3edd4_4_k_cu_6aaa73cc_25984cute7productE,@object
	.size		_ZN39_INTERNAL_dab3edd4_4_k_cu_6aaa73cc_25984cute7productE,(_ZN39_INTERNAL_dab3edd4_4_k_cu_6aaa73cc_25984cuda3std3__45__cpo3endE - _ZN39_INTERNAL_dab3edd4_4_k_cu_6aaa73cc_25984cute7productE)
_ZN39_INTERNAL_dab3edd4_4_k_cu_6aaa73cc_25984cute7productE:
	.zero		1
	.type		_ZN39_INTERNAL_dab3edd4_4_k_cu_6aaa73cc_25984cuda3std3__45__cpo3endE,@object
	.size		_ZN39_INTERNAL_dab3edd4_4_k_cu_6aaa73cc_25984cuda3std3__45__cpo3endE,(_ZN39_INTERNAL_dab3edd4_4_k_cu_6aaa73cc_25984cuda3std3__419piecewise_constructE - _ZN39_INTERNAL_dab3edd4_4_k_cu_6aaa73cc_25984cuda3std3__45__cpo3endE)
_ZN39_INTERNAL_dab3edd4_4_k_cu_6aaa73cc_25984cuda3std3__45__cpo3endE:
	.zero		1
	.type		_ZN39_INTERNAL_dab3edd4_4_k_cu_6aaa73cc_25984cuda3std3__419piecewise_constructE,@object
	.size		_ZN39_INTERNAL_dab3edd4_4_k_cu_6aaa73cc_25984cuda3std3__419piecewise_constructE,(_ZN39_INTERNAL_dab3edd4_4_k_cu_6aaa73cc_25984cuda3std3__45__cpo4cendE - _ZN39_INTERNAL_dab3edd4_4_k_cu_6aaa73cc_25984cuda3std3__419piecewise_constructE)
_ZN39_INTERNAL_dab3edd4_4_k_cu_6aaa73cc_25984cuda3std3__419piecewise_constructE:
	.zero		1
	.type		_ZN39_INTERNAL_dab3edd4_4_k_cu_6aaa73cc_25984cuda3std3__45__cpo4cendE,@object
	.size		_ZN39_INTERNAL_dab3edd4_4_k_cu_6aaa73cc_25984cuda3std3__45__cpo4cendE,(_ZN39_INTERNAL_dab3edd4_4_k_cu_6aaa73cc_25984cuda3std6ranges3__45__cpo4swapE - _ZN39_INTERNAL_dab3edd4_4_k_cu_6aaa73cc_25984cuda3std3__45__cpo4cendE)
_ZN39_INTERNAL_dab3edd4_4_k_cu_6aaa73cc_25984cuda3std3__45__cpo4cendE:
	.zero		1
	.type		_ZN39_INTERNAL_dab3edd4_4_k_cu_6aaa73cc_25984cuda3std6ranges3__45__cpo4swapE,@object
	.size		_ZN39_INTERNAL_dab3edd4_4_k_cu_6aaa73cc_25984cuda3std6ranges3__45__cpo4swapE,(.L_7 - _ZN39_INTERNAL_dab3edd4_4_k_cu_6aaa73cc_25984cuda3std6ranges3__45__cpo4swapE)
_ZN39_INTERNAL_dab3edd4_4_k_cu_6aaa73cc_25984cuda3std6ranges3__45__cpo4swapE:
	.zero		1
.L_7:


//--------------------- .nv.constant0._ZN7cutlass13device_kernelINS_4gemm6kernel13GemmUniversalIN4cute5tupleIJiiiiEEENS1_10collective13CollectiveMmaINS1_40MainloopSm90TmaGmmaWarpSpecializedSparseILi6ENS5_IJNS4_1CILi2EEENSA_ILi1EEESC_EEENS1_35KernelTmaWarpSpecializedCooperativeEEENS5_IJNSA_ILi256EEENSA_ILi128EEESH_EEEaNS5_IJNS4_6LayoutINS5_IJiNS5_IJSB_iEEEiEEENS5_IJlNS5_IJSC_SB_EEElEEEEENSJ_INS5_IJNS5_IJNSA_ILi64EEEiEEENS5_IJSH_iEEEiEEENS5_IJNS5_IJSH_NSA_ILi8192EEEEEENS5_IJSC_lEEElEEEEEEEEaNS5_IJlSC_lEEENS4_8TiledMMAINS4_8MMA_AtomIJNS4_4SM904GMMA6SPARSE28GMMA_64x128x64_S32S8S8_SS_TNILNS13_9SparseSelE0EEEEEENSJ_ISD_NS5_IJSC_NSA_ILi0EEES19_EEEEENS5_IJNS4_10UnderscoreES1C_S1C_EEEEENS4_13SM90_TMA_LOADENS4_14ComposedLayoutINS4_7SwizzleILi2ELi4ELi3EEENS4_25smem_sparse_ptr_flag_bitsILi2ELi8EEENSJ_INS5_IJNS5_IJSC_NSA_ILi8EEEEEENS5_IJSB_SP_EEEEEENS5_IJNS5_IJS19_SH_EEESM_EEEEEEEvNS4_8identityENS4_23SM90_TMA_LOAD_MULTICASTENS1G_INS1H_ILi3ELi4ELi3EEENS4_18smem_ptr_flag_bitsILi8EEENSJ_INS5_IJS1L_SH_EEENS5_IJSH_SC_EEEEEEEvS1T_EENS_8epilogue10collective6detail29Sm90TmaWarpSpecializedAdapterINS24_15DefaultEpilogueIiNS5_IJSC_llEEES28_NS23_6thread17LinearCombinationIiLi1EiiLNS29_9ScaleType4KindE0ELNS_15FloatRoundStyleE2EiEENS1_15EpilogueDefaultEEEEEvvEEEEvNT_6ParamsE --------------------------
	.section	.nv.constant0._ZN7cutlass13device_kernelINS_4gemm6kernel13GemmUniversalIN4cute5tupleIJiiiiEEENS1_10collective13CollectiveMmaINS1_40MainloopSm90TmaGmmaWarpSpecializedSparseILi6ENS5_IJNS4_1CILi2EEENSA_ILi1EEESC_EEENS1_35KernelTmaWarpSpecializedCooperativeEEENS5_IJNSA_ILi256EEENSA_ILi128EEESH_EEEaNS5_IJNS4_6LayoutINS5_IJiNS5_IJSB_iEEEiEEENS5_IJlNS5_IJSC_SB_EEElEEEEENSJ_INS5_IJNS5_IJNSA_ILi64EEEiEEENS5_IJSH_iEEEiEEENS5_IJNS5_IJSH_NSA_ILi8192EEEEEENS5_IJSC_lEEElEEEEEEEEaNS5_IJlSC_lEEENS4_8TiledMMAINS4_8MMA_AtomIJNS4_4SM904GMMA6SPARSE28GMMA_64x128x64_S32S8S8_SS_TNILNS13_9SparseSelE0EEEEEENSJ_ISD_NS5_IJSC_NSA_ILi0EEES19_EEEEENS5_IJNS4_10UnderscoreES1C_S1C_EEEEENS4_13SM90_TMA_LOADENS4_14ComposedLayoutINS4_7SwizzleILi2ELi4ELi3EEENS4_25smem_sparse_ptr_flag_bitsILi2ELi8EEENSJ_INS5_IJNS5_IJSC_NSA_ILi8EEEEEENS5_IJSB_SP_EEEEEENS5_IJNS5_IJS19_SH_EEESM_EEEEEEEvNS4_8identityENS4_23SM90_TMA_LOAD_MULTICASTENS1G_INS1H_ILi3ELi4ELi3EEENS4_18smem_ptr_flag_bitsILi8EEENSJ_INS5_IJS1L_SH_EEENS5_IJSH_SC_EEEEEEEvS1T_EENS_8epilogue10collective6detail29Sm90TmaWarpSpecializedAdapterINS24_15DefaultEpilogueIiNS5_IJSC_llEEES28_NS23_6thread17LinearCombinationIiLi1EiiLNS29_9ScaleType4KindE0ELNS_15FloatRoundStyleE2EiEENS1_15EpilogueDefaultEEEEEvvEEEEvNT_6ParamsE,"a",@progbits
	.sectionflags	@""
	.align	4
.nv.constant0._ZN7cutlass13device_kernelINS_4gemm6kernel13GemmUniversalIN4cute5tupleIJiiiiEEENS1_10collective13CollectiveMmaINS1_40MainloopSm90TmaGmmaWarpSpecializedSparseILi6ENS5_IJNS4_1CILi2EEENSA_ILi1EEESC_EEENS1_35KernelTmaWarpSpecializedCooperativeEEENS5_IJNSA_ILi256EEENSA_ILi128EEESH_EEEaNS5_IJNS4_6LayoutINS5_IJiNS5_IJSB_iEEEiEEENS5_IJlNS5_IJSC_SB_EEElEEEEENSJ_INS5_IJNS5_IJNSA_ILi64EEEiEEENS5_IJSH_iEEEiEEENS5_IJNS5_IJSH_NSA_ILi8192EEEEEENS5_IJSC_lEEElEEEEEEEEaNS5_IJlSC_lEEENS4_8TiledMMAINS4_8MMA_AtomIJNS4_4SM904GMMA6SPARSE28GMMA_64x128x64_S32S8S8_SS_TNILNS13_9SparseSelE0EEEEEENSJ_ISD_NS5_IJSC_NSA_ILi0EEES19_EEEEENS5_IJNS4_10UnderscoreES1C_S1C_EEEEENS4_13SM90_TMA_LOADENS4_14ComposedLayoutINS4_7SwizzleILi2ELi4ELi3EEENS4_25smem_sparse_ptr_flag_bitsILi2ELi8EEENSJ_INS5_IJNS5_IJSC_NSA_ILi8EEEEEENS5_IJSB_SP_EEEEEENS5_IJNS5_IJS19_SH_EEESM_EEEEEEEvNS4_8identityENS4_23SM90_TMA_LOAD_MULTICASTENS1G_INS1H_ILi3ELi4ELi3EEENS4_18smem_ptr_flag_bitsILi8EEENSJ_INS5_IJS1L_SH_EEENS5_IJSH_SC_EEEEEEEvS1T_EENS_8epilogue10collective6detail29Sm90TmaWarpSpecializedAdapterINS24_15DefaultEpilogueIiNS5_IJSC_llEEES28_NS23_6thread17LinearCombinationIiLi1EiiLNS29_9ScaleType4KindE0ELNS_15FloatRoundStyleE2EiEENS1_15EpilogueDefaultEEEEEvvEEEEvNT_6ParamsE:
	.zero		1920


//--------------------- SYMBOLS --------------------------

	.type		.nv.reservedSmem.offset0,@object
	.size		.nv.reservedSmem.offset0,0x4
